def matmul_kernel(
    a_ptr,
    b_ptr,
    c_ptr,
    M,
    N,
    K,
    stride_am,
    stride_ak,
    stride_bk,
    stride_bn,
    stride_cm,
    stride_cn,
    BLOCK_M: tl.constexpr,
    BLOCK_N: tl.constexpr,
    BLOCK_K: tl.constexpr,
    GROUP_M: tl.constexpr,
):
    pid = tl.program_id(axis=0)
    num_pid_m = tl.cdiv(M, BLOCK_M)
    num_pid_n = tl.cdiv(N, BLOCK_N)
    num_pid_in_group = GROUP_M * num_pid_n
    group_id = pid // num_pid_in_group
    first_pid_m = group_id * GROUP_M
    group_size_m = min(num_pid_m - first_pid_m, GROUP_M)
    pid_m = first_pid_m + ((pid % num_pid_in_group) % group_size_m)
    pid_n = (pid % num_pid_in_group) // group_size_m

    offs_am = (pid_m * BLOCK_M + tl.arange(0, BLOCK_M)) % M
    offs_bn = (pid_n * BLOCK_N + tl.arange(0, BLOCK_N)) % N
    offs_k = tl.arange(0, BLOCK_K)
    a_ptrs = a_ptr + offs_am[:, None] * stride_am + offs_k[None, :] * stride_ak
    b_ptrs = b_ptr + offs_k[:, None] * stride_bk + offs_bn[None, :] * stride_bn

    acc = tl.zeros((BLOCK_M, BLOCK_N), dtype=tl.float32)
    for kk in range(0, tl.cdiv(K, BLOCK_K)):
        a = tl.load(a_ptrs, mask=offs_k[None, :] < K - kk * BLOCK_K, other=0.0)
        b = tl.load(b_ptrs, mask=offs_k[:, None] < K - kk * BLOCK_K, other=0.0)
        acc = tl.dot(a, b, acc)
        a_ptrs += BLOCK_K * stride_ak
        b_ptrs += BLOCK_K * stride_bk

    c = acc.to(c_ptr.dtype.element_ty)
    offs_cm = pid_m * BLOCK_M + tl.arange(0, BLOCK_M)
    offs_cn = pid_n * BLOCK_N + tl.arange(0, BLOCK_N)
    c_ptrs = c_ptr + offs_cm[:, None] * stride_cm + offs_cn[None, :] * stride_cn
    mask = (offs_cm[:, None] < M) & (offs_cn[None, :] < N)
    tl.store(c_ptrs, c, mask=mask)

# config = {"BLOCK_K": 64, "BLOCK_M": 512, "BLOCK_N": 64, "GROUP_M": 8, "arch": "sm_100", "dtype": "bf16", "num_ctas": 4, "num_stages": 3, "num_warps": 4}
# arch = sm_100


// ===== COMPILED SASS (sm_100a) =====

	.target	sm_100a

	.elftype	@"ET_EXEC"


//--------------------- .note.nv.tkinfo           --------------------------
	.section	.note.nv.tkinfo,"",@"SHT_NOTE"
	.sectionflags	@"SHF_NOTE_NV_TKINFO"
	.tkinfo
        /*0018*/ 	.word	0x00000081
        /*0030*/ 	.string	""
        /*0030*/ 	.string	"ptxas-blackwell"
        /*0030*/ 	.string	"Cuda compilation tools, release 12.9, V12.9.86"
        /*0030*/ 	.string	"Build cuda_12.9.r12.9/compiler.36037853_0"
        /*0030*/ 	.string	"-v  -suppress-debug-info  -lineinfo  -arch sm_100a "



//--------------------- .note.nv.cuver            --------------------------
	.section	.note.nv.cuver,"",@"SHT_NOTE"
	.sectionflags	@"SHF_NOTE_NV_CUVER"
        /*0018*/ 	.short	0x0001
        /*001a*/ 	.short	0x0064
        /*001c*/ 	.short	0x0001
        /*001e*/ 	.short	0x0000
        /*0020*/ 	.short	0x0001
        /*0022*/ 	.short	0x0000


//--------------------- .nv.info                  --------------------------
	.section	.nv.info,"",@"SHT_CUDA_INFO"
	.align	4


	//----- nvinfo : EIATTR_REGCOUNT
	.align		4
        /*0000*/ 	.byte	0x04, 0x2f
        /*0002*/ 	.short	(.L_4 - .L_3)
	.align		4
.L_3:
        /*0004*/ 	.word	index@(matmul_kernel)
        /*0008*/ 	.word	0x000000fe


	//----- nvinfo : EIATTR_FRAME_SIZE
	.align		4
.L_4:
        /*000c*/ 	.byte	0x04, 0x11
        /*000e*/ 	.short	(.L_6 - .L_5)
	.align		4
.L_5:
        /*0010*/ 	.word	index@($__internal_2_$__cuda_sm10x_tcgen05_guardrail_trap_unallocated_columns_being_dealloced)
        /*0014*/ 	.word	0x00000000


	//----- nvinfo : EIATTR_FRAME_SIZE
	.align		4
.L_6:
        /*0018*/ 	.byte	0x04, 0x11
        /*001a*/ 	.short	(.L_8 - .L_7)
	.align		4
.L_7:
        /*001c*/ 	.word	index@($__internal_1_$__cuda_sm10x_tcgen05_guardrail_trap_phase_invalid_during_alloc)
        /*0020*/ 	.word	0x00000000


	//----- nvinfo : EIATTR_FRAME_SIZE
	.align		4
.L_8:
        /*0024*/ 	.byte	0x04, 0x11
        /*0026*/ 	.short	(.L_10 - .L_9)
	.align		4
.L_9:
        /*0028*/ 	.word	index@($__internal_0_$__cuda_sm10x_tcgen05_guardrail_trap_col_being_dealloced_not_returned_by_alloc)
        /*002c*/ 	.word	0x00000000


	//----- nvinfo : EIATTR_FRAME_SIZE
	.align		4
.L_10:
        /*0030*/ 	.byte	0x04, 0x11
        /*0032*/ 	.short	(.L_12 - .L_11)
	.align		4
.L_11:
        /*0034*/ 	.word	index@(matmul_kernel)
        /*0038*/ 	.word	0x00000000


	//----- nvinfo : EIATTR_MIN_STACK_SIZE
	.align		4
.L_12:
        /*003c*/ 	.byte	0x04, 0x12
        /*003e*/ 	.short	(.L_14 - .L_13)
	.align		4
.L_13:
        /*0040*/ 	.word	index@(matmul_kernel)
        /*0044*/ 	.word	0x00000000
.L_14:


//--------------------- .nv.info.matmul_kernel    --------------------------
	.section	.nv.info.matmul_kernel,"",@"SHT_CUDA_INFO"
	.sectionflags	@""
	.align	4


	//----- nvinfo : EIATTR_CUDA_API_VERSION
	.align		4
        /*0000*/ 	.byte	0x04, 0x37
        /*0002*/ 	.short	(.L_16 - .L_15)
.L_15:
        /*0004*/ 	.word	0x00000081


	//----- nvinfo : EIATTR_KPARAM_INFO
	.align		4
.L_16:
        /*0008*/ 	.byte	0x04, 0x17
        /*000a*/ 	.short	(.L_18 - .L_17)
.L_17:
        /*000c*/ 	.word	0x00000000
        /*0010*/ 	.short	0x000d
        /*0012*/ 	.short	0x0048
        /*0014*/ 	.byte	0x00, 0xf4, 0x21, 0x00


	//----- nvinfo : EIATTR_KPARAM_INFO
	.align		4
.L_18:
        /*0018*/ 	.byte	0x04, 0x17
        /*001a*/ 	.short	(.L_20 - .L_19)
.L_19:
        /*001c*/ 	.word	0x00000000
        /*0020*/ 	.short	0x000c
        /*0022*/ 	.short	0x0040
        /*0024*/ 	.byte	0x00, 0xf4, 0x21, 0x00


	//----- nvinfo : EIATTR_KPARAM_INFO
	.align		4
.L_20:
        /*0028*/ 	.byte	0x04, 0x17
        /*002a*/ 	.short	(.L_22 - .L_21)
.L_21:
        /*002c*/ 	.word	0x00000000
        /*0030*/ 	.short	0x000b
        /*0032*/ 	.short	0x0038
        /*0034*/ 	.byte	0x00, 0xf0, 0x11, 0x00


	//----- nvinfo : EIATTR_KPARAM_INFO
	.align		4
.L_22:
        /*0038*/ 	.byte	0x04, 0x17
        /*003a*/ 	.short	(.L_24 - .L_23)
.L_23:
        /*003c*/ 	.word	0x00000000
        /*0040*/ 	.short	0x000a
        /*0042*/ 	.short	0x0034
        /*0044*/ 	.byte	0x00, 0xf0, 0x11, 0x00


	//----- nvinfo : EIATTR_KPARAM_INFO
	.align		4
.L_24:
        /*0048*/ 	.byte	0x04, 0x17
        /*004a*/ 	.short	(.L_26 - .L_25)
.L_25:
        /*004c*/ 	.word	0x00000000
        /*0050*/ 	.short	0x0009
        /*0052*/ 	.short	0x0030
        /*0054*/ 	.byte	0x00, 0xf0, 0x11, 0x00


	//----- nvinfo : EIATTR_KPARAM_INFO
	.align		4
.L_26:
        /*0058*/ 	.byte	0x04, 0x17
        /*005a*/ 	.short	(.L_28 - .L_27)
.L_27:
        /*005c*/ 	.word	0x00000000
        /*0060*/ 	.short	0x0008
        /*0062*/ 	.short	0x002c
        /*0064*/ 	.byte	0x00, 0xf0, 0x11, 0x00


	//----- nvinfo : EIATTR_KPARAM_INFO
	.align		4
.L_28:
        /*0068*/ 	.byte	0x04, 0x17
        /*006a*/ 	.short	(.L_30 - .L_29)
.L_29:
        /*006c*/ 	.word	0x00000000
        /*0070*/ 	.short	0x0007
        /*0072*/ 	.short	0x0028
        /*0074*/ 	.byte	0x00, 0xf0, 0x11, 0x00


	//----- nvinfo : EIATTR_KPARAM_INFO
	.align		4
.L_30:
        /*0078*/ 	.byte	0x04, 0x17
        /*007a*/ 	.short	(.L_32 - .L_31)
.L_31:
        /*007c*/ 	.word	0x00000000
        /*0080*/ 	.short	0x0006
        /*0082*/ 	.short	0x0024
        /*0084*/ 	.byte	0x00, 0xf0, 0x11, 0x00


	//----- nvinfo : EIATTR_KPARAM_INFO
	.align		4
.L_32:
        /*0088*/ 	.byte	0x04, 0x17
        /*008a*/ 	.short	(.L_34 - .L_33)
.L_33:
        /*008c*/ 	.word	0x00000000
        /*0090*/ 	.short	0x0005
        /*0092*/ 	.short	0x0020
        /*0094*/ 	.byte	0x00, 0xf0, 0x11, 0x00


	//----- nvinfo : EIATTR_KPARAM_INFO
	.align		4
.L_34:
        /*0098*/ 	.byte	0x04, 0x17
        /*009a*/ 	.short	(.L_36 - .L_35)
.L_35:
        /*009c*/ 	.word	0x00000000
        /*00a0*/ 	.short	0x0004
        /*00a2*/ 	.short	0x001c
        /*00a4*/ 	.byte	0x00, 0xf0, 0x11, 0x00


	//----- nvinfo : EIATTR_KPARAM_INFO
	.align		4
.L_36:
        /*00a8*/ 	.byte	0x04, 0x17
        /*00aa*/ 	.short	(.L_38 - .L_37)
.L_37:
        /*00ac*/ 	.word	0x00000000
        /*00b0*/ 	.short	0x0003
        /*00b2*/ 	.short	0x0018
        /*00b4*/ 	.byte	0x00, 0xf0, 0x11, 0x00


	//----- nvinfo : EIATTR_KPARAM_INFO
	.align		4
.L_38:
        /*00b8*/ 	.byte	0x04, 0x17
        /*00ba*/ 	.short	(.L_40 - .L_39)
.L_39:
        /*00bc*/ 	.word	0x00000000
        /*00c0*/ 	.short	0x0002
        /*00c2*/ 	.short	0x0010
        /*00c4*/ 	.byte	0x00, 0xf4, 0x21, 0x00


	//----- nvinfo : EIATTR_KPARAM_INFO
	.align		4
.L_40:
        /*00c8*/ 	.byte	0x04, 0x17
        /*00ca*/ 	.short	(.L_42 - .L_41)
.L_41:
        /*00cc*/ 	.word	0x00000000
        /*00d0*/ 	.short	0x0001
        /*00d2*/ 	.short	0x0008
        /*00d4*/ 	.byte	0x00, 0xf4, 0x21, 0x00


	//----- nvinfo : EIATTR_KPARAM_INFO
	.align		4
.L_42:
        /*00d8*/ 	.byte	0x04, 0x17
        /*00da*/ 	.short	(.L_44 - .L_43)
.L_43:
        /*00dc*/ 	.word	0x00000000
        /*00e0*/ 	.short	0x0000
        /*00e2*/ 	.short	0x0000
        /*00e4*/ 	.byte	0x00, 0xf4, 0x21, 0x00


	//----- nvinfo : EIATTR_EXPLICIT_CLUSTER
	.align		4
.L_44:
        /*00e8*/ 	.byte	0x01, 0x3e
	.zero		2


	//----- nvinfo : EIATTR_CTA_PER_CLUSTER
	.align		4
        /*00ec*/ 	.byte	0x04, 0x3d
        /*00ee*/ 	.short	(.L_46 - .L_45)
.L_45:
        /*00f0*/ 	.word	0x00000004
        /*00f4*/ 	.word	0x00000001
        /*00f8*/ 	.word	0x00000001


	//----- nvinfo : EIATTR_AT_ENTRY_FRAGMENTS
	.align		4
.L_46:
        /*00fc*/ 	.byte	0x04, 0x4f
        /*00fe*/ 	.short	(.L_48 - .L_47)


	//   ....[0]....
.L_47:
        /*0100*/ 	.word	0x00000004


	//----- nvinfo : EIATTR_RESERVED_SMEM_USED
	.align		4
.L_48:
        /*0104*/ 	.byte	0x01, 0x41
	.zero		2


	//----- nvinfo : EIATTR_SPARSE_MMA_MASK
	.align		4
        /*0108*/ 	.byte	0x03, 0x50
        /*010a*/ 	.short	0x0000


	//----- nvinfo : EIATTR_TCGEN05_1CTA_USED
	.align		4
        /*010c*/ 	.byte	0x01, 0x51
	.zero		2


	//----- nvinfo : EIATTR_MAXREG_COUNT
	.align		4
        /*0110*/ 	.byte	0x03, 0x1b
        /*0112*/ 	.short	0x00ff


	//----- nvinfo : EIATTR_NUM_BARRIERS
	.align		4
        /*0114*/ 	.byte	0x02, 0x4c
        /*0116*/ 	.byte	0x01
	.zero		1


	//----- nvinfo : EIATTR_INT_WARP_WIDE_INSTR_OFFSETS
	.align		4
        /*0118*/ 	.byte	0x04, 0x31
        /*011a*/ 	.short	(.L_50 - .L_49)


	//   ....[0]....
.L_49:
        /*011c*/ 	.word	0x00002920


	//   ....[1]....
        /*0120*/ 	.word	0x00002950


	//   ....[2]....
        /*0124*/ 	.word	0x00005600


	//   ....[3]....
        /*0128*/ 	.word	0x0000b250


	//   ....[4]....
        /*012c*/ 	.word	0x0000b2a0


	//----- nvinfo : EIATTR_COOP_GROUP_MASK_REGIDS
	.align		4
.L_50:
        /*0130*/ 	.byte	0x04, 0x29
        /*0132*/ 	.short	(.L_52 - .L_51)


	//   ....[0]....
.L_51:
        /*0134*/ 	.word	0xffffffff


	//   ....[1]....
        /*0138*/ 	.word	0xffffffff


	//   ....[2]....
        /*013c*/ 	.word	0xffffffff


	//   ....[3]....
        /*0140*/ 	.word	0xffffffff


	//----- nvinfo : EIATTR_COOP_GROUP_INSTR_OFFSETS
	.align		4
.L_52:
        /*0144*/ 	.byte	0x04, 0x28
        /*0146*/ 	.short	(.L_54 - .L_53)


	//   ....[0]....
.L_53:
        /*0148*/ 	.word	0x00000070


	//   ....[1]....
        /*014c*/ 	.word	0x00000330


	//   ....[2]....
        /*0150*/ 	.word	0x0000b0e0


	//   ....[3]....
        /*0154*/ 	.word	0x0000b350


	//----- nvinfo : EIATTR_VRC_CTA_INIT_COUNT
	.align		4
.L_54:
        /*0158*/ 	.byte	0x02, 0x4a
        /*015a*/ 	.byte	0x80
	.zero		1


	//----- nvinfo : EIATTR_MBARRIER_INSTR_OFFSETS
	.align		4
        /*015c*/ 	.byte	0x04, 0x39
        /*015e*/ 	.short	(.L_56 - .L_55)


	//   ....[0]....
.L_55:
        /*0160*/ 	.word	0x00002a40
        /*0164*/ 	.word	0x000000ff
        /*0168*/ 	.word	0x00000000
        /*016c*/ 	.short	0x0100
        /*016e*/ 	.byte	0x06
	.zero		1


	//   ....[1]....
        /*0170*/ 	.word	0x00005640
        /*0174*/ 	.word	0x000000ff
        /*0178*/ 	.word	0x00004008
        /*017c*/ 	.short	0x0100
        /*017e*/ 	.byte	0x09
	.zero		1


	//   ....[2]....
        /*0180*/ 	.word	0x00008600
        /*0184*/ 	.word	0x000000ff
        /*0188*/ 	.word	0x00000000
        /*018c*/ 	.short	0x010a
        /*018e*/ 	.byte	0x06
	.zero		1


	//   ....[3]....
        /*0190*/ 	.word	0x00009400
        /*0194*/ 	.word	0x000000ff
        /*0198*/ 	.word	0x00000000
        /*019c*/ 	.short	0x010a
        /*019e*/ 	.byte	0x06
	.zero		1


	//   ....[4]....
        /*01a0*/ 	.word	0x00009560
        /*01a4*/ 	.word	0x000000ff
        /*01a8*/ 	.word	0x00004000
        /*01ac*/ 	.short	0x0108
        /*01ae*/ 	.byte	0x09
	.zero		1


	//   ....[5]....
        /*01b0*/ 	.word	0x000095c0
        /*01b4*/ 	.word	0x000000ff
        /*01b8*/ 	.word	0x00004008
        /*01bc*/ 	.short	0x0108
        /*01be*/ 	.byte	0x09
	.zero		1


	//   ....[6]....
        /*01c0*/ 	.word	0x0000b370
        /*01c4*/ 	.word	0x000000ff
        /*01c8*/ 	.word	0x00000000
        /*01cc*/ 	.short	0x010a
        /*01ce*/ 	.byte	0x06
	.zero		1


	//   ....[7]....
        /*01d0*/ 	.word	0x0000b3a0
        /*01d4*/ 	.word	0x000000ff
        /*01d8*/ 	.word	0x00000000
        /*01dc*/ 	.short	0x010a
        /*01de*/ 	.byte	0x06
	.zero		1


	//----- nvinfo : EIATTR_NUM_MBARRIERS
	.align		4
.L_56:
        /*01e0*/ 	.byte	0x03, 0x38
        /*01e2*/ 	.short	0x0002


	//----- nvinfo : EIATTR_EXIT_INSTR_OFFSETS
	.align		4
        /*01e4*/ 	.byte	0x04, 0x1c
        /*01e6*/ 	.short	(.L_58 - .L_57)


	//   ....[0]....
.L_57:
        /*01e8*/ 	.word	0x0000b360


	//----- nvinfo : EIATTR_REQNTID
	.align		4
.L_58:
        /*01ec*/ 	.byte	0x04, 0x10
        /*01ee*/ 	.short	(.L_60 - .L_59)
.L_59:
        /*01f0*/ 	.word	0x00000080
        /*01f4*/ 	.word	0x00000001
        /*01f8*/ 	.word	0x00000001


	//----- nvinfo : EIATTR_CRS_STACK_SIZE
	.align		4
.L_60:
        /*01fc*/ 	.byte	0x04, 0x1e
        /*01fe*/ 	.short	(.L_62 - .L_61)
.L_61:
        /*0200*/ 	.word	0x00000000


	//----- nvinfo : EIATTR_CBANK_PARAM_SIZE
	.align		4
.L_62:
        /*0204*/ 	.byte	0x03, 0x19
        /*0206*/ 	.short	0x0050


	//----- nvinfo : EIATTR_PARAM_CBANK
	.align		4
        /*0208*/ 	.byte	0x04, 0x0a
        /*020a*/ 	.short	(.L_64 - .L_63)
	.align		4
.L_63:
        /*020c*/ 	.word	index@(.nv.constant0.matmul_kernel)
        /*0210*/ 	.short	0x0380
        /*0212*/ 	.short	0x0050


	//----- nvinfo : EIATTR_SW_WAR
	.align		4
.L_64:
        /*0214*/ 	.byte	0x04, 0x36
        /*0216*/ 	.short	(.L_66 - .L_65)
.L_65:
        /*0218*/ 	.word	0x00000008
.L_66:


//--------------------- .nv.compat                --------------------------
	.section	.nv.compat,"",@"SHT_CUDA_COMPAT_INFO"
	.align	4
        /*0000*/ 	.byte	0x02, 0x02, 0x02, 0x00, 0x02, 0x05, 0x05, 0x00, 0x02, 0x03, 0x00, 0x00, 0x02, 0x06, 0x01, 0x00


//--------------------- .nv.callgraph             --------------------------
	.section	.nv.callgraph,"",@"SHT_CUDA_CALLGRAPH"
	.align	4
	.sectionentsize	8
	.align		4
        /*0000*/ 	.word	0x00000000
	.align		4
        /*0004*/ 	.word	0xffffffff
	.align		4
        /*0008*/ 	.word	0x00000000
	.align		4
        /*000c*/ 	.word	0xfffffffe
	.align		4
        /*0010*/ 	.word	0x00000000
	.align		4
        /*0014*/ 	.word	0xfffffffd
	.align		4
        /*0018*/ 	.word	0x00000000
	.align		4
        /*001c*/ 	.word	0xfffffffc


//--------------------- .text.matmul_kernel       --------------------------
	.section	.text.matmul_kernel,"ax",@progbits
	.align	128
        .global         matmul_kernel
        .type           matmul_kernel,@function
        .size           matmul_kernel,(.L_x_21 - matmul_kernel)
        .other          matmul_kernel,@"STO_CUDA_ENTRY STV_DEFAULT"
matmul_kernel:
.text.matmul_kernel:
[----:B------:R-:W0:Y:S01]  /*0000*/  LDC R1, c[0x0][0x37c] ;  /* 0x0000df00ff017b82 */ /* 0x000e220000000800 */
[----:B------:R-:W1:Y:S01]  /*0010*/  S2R R3, SR_TID.X ;  /* 0x0000000000037919 */ /* 0x000e620000002100 */
[----:B------:R-:W2:Y:S01]  /*0020*/  LDCU.64 UR22, c[0x0][0x358] ;  /* 0x00006b00ff1677ac */ /* 0x000ea20008000a00 */
[----:B-1----:R-:W-:-:S13]  /*0030*/  ISETP.GE.U32.AND P0, PT, R3, 0x20, PT ;  /* 0x000000200300780c */ /* 0x002fda0003f06070 */
[----:B------:R-:W-:Y:S02]  /*0040*/  VOTEU.ANY UP0, P0 ;  /* 0x0000000000ff7886 */ /* 0x000fe40000000100 */
[----:B0-2---:R-:W-:Y:S05]  /*0050*/  BRA.U UP0, `(.L_x_0) ;  /* 0x0000000100b87547 */ /* 0x005fea000b800000 */
[----:B------:R-:W0:Y:S01]  /*0060*/  S2UR UR6, SR_CgaCtaId ;  /* 0x00000000000679c3 */ /* 0x000e220000008800 */
[----:B------:R-:W-:Y:S01]  /*0070*/  NOP ;  /* 0x0000000000007918 */ /* 0x000fe20000000000 */
[----:B------:R-:W-:Y:S02]  /*0080*/  UMOV UR4, 0x40 ;  /* 0x0000004000047882 */ /* 0x000fe40000000000 */
[----:B0-----:R-:W-:-:S09]  /*0090*/  ULEA UR4, UR6, UR4, 0x18 ;  /* 0x0000000406047291 */ /* 0x001fd2000f8ec0ff */
[----:B------:R-:W0:Y:S01]  /*00a0*/  LDS.U8 R0, [UR4] ;  /* 0x00000004ff007984 */ /* 0x000e220008000000 */
[----:B------:R-:W-:Y:S02]  /*00b0*/  UMOV UR4, 0x400 ;  /* 0x0000040000047882 */ /* 0x000fe40000000000 */
[----:B------:R-:W-:Y:S01]  /*00c0*/  ULEA UR4, UR6, UR4, 0x18 ;  /* 0x0000000406047291 */ /* 0x000fe2000f8ec0ff */
[----:B0-----:R-:W-:-:S13]  /*00d0*/  ISETP.NE.AND P0, PT, R0, RZ, PT ;  /* 0x000000ff0000720c */ /* 0x001fda0003f05270 */
[----:B------:R-:W-:Y:S05]  /*00e0*/  @P0 BRA `(.L_x_1) ;  /* 0x00000000007c0947 */ /* 0x000fea0003800000 */
[----:B------:R-:W-:-:S13]  /*00f0*/  ELECT P0, URZ, PT ;  /* 0x0000000000ff782f */ /* 0x000fda0003800000 */
[----:B------:R-:W-:Y:S05]  /*0100*/  @!P0 BRA `(.L_x_2) ;  /* 0x0000000000848947 */ /* 0x000fea0003800000 */
[----:B------:R-:W-:Y:S01]  /*0110*/  UMOV UR5, 0x4 ;  /* 0x0000000400057882 */ /* 0x000fe20000000000 */
[----:B------:R-:W-:Y:S02]  /*0120*/  IMAD.MOV.U32 R7, RZ, RZ, 0x1 ;  /* 0x00000001ff077424 */ /* 0x000fe400078e00ff */
[----:B------:R-:W-:Y:S02]  /*0130*/  IMAD.MOV.U32 R5, RZ, RZ, 0xf ;  /* 0x0000000fff057424 */ /* 0x000fe400078e00ff */
[----:B------:R-:W-:Y:S04]  /*0140*/  DEPBAR.LE SB0, 0x36 ;  /* 0x00008d800000791a */ /* 0x000fe80000000000 */
[----:B------:R-:W0:Y:S02]  /*0150*/  UTCATOMSWS.FIND_AND_SET.ALIGN UP1, UR5, UR5 ;  /* 0x00000005000575e3 */ /* 0x000e240008020800 */
[----:B0-----:R-:W-:-:S04]  /*0160*/  PLOP3.LUT P0, PT, PT, PT, UP1, 0x80, 0x8 ;  /* 0x000000000008781c */ /* 0x001fc80003f0f018 */
[----:B------:R-:W-:-:S04]  /*0170*/  SEL R0, RZ, 0xffffffff, !P0 ;  /* 0xffffffffff007807 */ /* 0x000fc80004000000 */
[----:B------:R-:W-:Y:S01]  /*0180*/  ISETP.NE.AND P0, PT, R0, RZ, PT ;  /* 0x000000ff0000720c */ /* 0x000fe20003f05270 */
[----:B------:R-:W-:-:S12]  /*0190*/  IMAD.U32 R0, RZ, RZ, UR5 ;  /* 0x00000005ff007e24 */ /* 0x000fd8000f8e00ff */
[----:B------:R-:W-:Y:S05]  /*01a0*/  @P0 BRA `(.L_x_3) ;  /* 0x0000000000240947 */ /* 0x000fea0003800000 */
.L_x_4:
[----:B------:R-:W-:Y:S05]  /*01b0*/  NANOSLEEP 0x64 ;  /* 0x000000640000795d */ /* 0x000fea0003800000 */
[----:B------:R-:W-:-:S05]  /*01c0*/  UMOV UR5, 0x4 ;  /* 0x0000000400057882 */ /* 0x000fca0000000000 */
[----:B------:R-:W-:Y:S04]  /*01d0*/  DEPBAR.LE SB0, 0x36 ;  /* 0x00008d800000791a */ /* 0x000fe80000000000 */
[----:B------:R-:W0:Y:S02]  /*01e0*/  UTCATOMSWS.FIND_AND_SET.ALIGN UP1, UR5, UR5 ;  /* 0x00000005000575e3 */ /* 0x000e240008020800 */
[----:B0-----:R-:W-:-:S04]  /*01f0*/  PLOP3.LUT P0, PT, PT, PT, UP1, 0x80, 0x8 ;  /* 0x000000000008781c */ /* 0x001fc80003f0f018 */
[----:B------:R-:W-:-:S04]  /*0200*/  SEL R0, RZ, 0xffffffff, !P0 ;  /* 0xffffffffff007807 */ /* 0x000fc80004000000 */
[----:B------:R-:W-:Y:S01]  /*0210*/  ISETP.NE.AND P0, PT, R0, RZ, PT ;  /* 0x000000ff0000720c */ /* 0x000fe20003f05270 */
[----:B------:R-:W-:-:S12]  /*0220*/  IMAD.U32 R0, RZ, RZ, UR5 ;  /* 0x00000005ff007e24 */ /* 0x000fd8000f8e00ff */
[----:B------:R-:W-:Y:S05]  /*0230*/  @!P0 BRA `(.L_x_4) ;  /* 0xfffffffc00dc8947 */ /* 0x000fea000383ffff */
.L_x_3:
[C---:B------:R-:W-:Y:S01]  /*0240*/  VIADD R4, R0.reuse, 0x10 ;  /* 0x0000001000047836 */ /* 0x040fe20000000000 */
[----:B------:R-:W-:Y:S01]  /*0250*/  UMOV UR5, 0x50 ;  /* 0x0000005000057882 */ /* 0x000fe20000000000 */
[----:B------:R-:W-:Y:S01]  /*0260*/  SHF.L.U32 R2, R5, R0, RZ ;  /* 0x0000000005027219 */ /* 0x000fe200000006ff */
[----:B------:R-:W-:Y:S01]  /*0270*/  ULEA UR5, UR6, UR5, 0x18 ;  /* 0x0000000506057291 */ /* 0x000fe2000f8ec0ff */
[----:B------:R-:W-:Y:S01]  /*0280*/  IMAD.SHL.U32 R0, R0, 0x20, RZ ;  /* 0x0000002000007824 */ /* 0x000fe200078e00ff */
[----:B------:R-:W-:-:S04]  /*0290*/  SHF.L.U32 R5, R7, R4, RZ ;  /* 0x0000000407057219 */ /* 0x000fc800000006ff */
[----:B------:R-:W-:-:S05]  /*02a0*/  LOP3.LUT R2, R5, R2, RZ, 0xfc, !PT ;  /* 0x0000000205027212 */ /* 0x000fca00078efcff */
[----:B------:R0:W-:Y:S04]  /*02b0*/  ATOMS.OR RZ, [UR5], R2 ;  /* 0x00000002ffff798c */ /* 0x0001e8000b000005 */
[----:B------:R0:W-:Y:S01]  /*02c0*/  STS [UR4], R0 ;  /* 0x00000000ff007988 */ /* 0x0001e20008000804 */
[----:B------:R-:W-:Y:S05]  /*02d0*/  BRA `(.L_x_2) ;  /* 0x0000000000107947 */ /* 0x000fea0003800000 */
.L_x_1:
[----:B------:R-:W-:Y:S01]  /*02e0*/  IMAD.MOV.U32 R0, RZ, RZ, -0x1 ;  /* 0xffffffffff007424 */ /* 0x000fe200078e00ff */
[----:B------:R-:W-:-:S04]  /*02f0*/  MOV R4, 0x320 ;  /* 0x0000032000047802 */ /* 0x000fc80000000f00 */
[----:B------:R0:W-:Y:S03]  /*0300*/  STS [UR4], R0 ;  /* 0x00000000ff007988 */ /* 0x0001e60008000804 */
[----:B0-----:R-:W-:Y:S05]  /*0310*/  CALL.REL.NOINC `($__internal_1_$__cuda_sm10x_tcgen05_guardrail_trap_phase_invalid_during_alloc) ;  /* 0x000000b000387944 */ /* 0x001fea0003c00000 */
.L_x_2:
[----:B------:R-:W-:Y:S05]  /*0320*/  WARPSYNC.ALL ;  /* 0x0000000000007948 */ /* 0x000fea0003800000 */
[----:B------:R-:W-:Y:S01]  /*0330*/  NOP ;  /* 0x0000000000007918 */ /* 0x000fe20000000000 */
.L_x_0:
[----:B------:R-:W1:Y:S08]  /*0340*/  LDC.64 R124, c[0x0][0x398] ;  /* 0x0000e600ff7c7b82 */ /* 0x000e700000000a00 */
[----:B------:R-:W2:Y:S02]  /*0350*/  S2UR UR5, SR_CgaSize ;  /* 0x00000000000579c3 */ /* 0x000ea40000008a00 */
[----:B--2---:R-:W-:-:S12]  /*0360*/  UIMAD UR5, UR5, -0xa0, URZ ;  /* 0xffffff60050578a4 */ /* 0x004fd8000f8e02ff */
[----:B------:R-:W2:Y:S01]  /*0370*/  LDCU UR5, c[0x0][UR5+0x2b0] ;  /* 0x00005600050577ac */ /* 0x000ea20008000800 */
[----:B------:R-:W-:Y:S01]  /*0380*/  SHF.R.U32.HI R143, RZ, 0x5, R3 ;  /* 0x00000005ff8f7819 */ /* 0x000fe20000011603 */
[----:B------:R-:W-:Y:S01]  /*0390*/  UMOV UR9, 0x400 ;  /* 0x0000040000097882 */ /* 0x000fe20000000000 */
[----:B------:R-:W3:Y:S01]  /*03a0*/  LDCU.128 UR12, c[0x0][0x380] ;  /* 0x00007000ff0c77ac */ /* 0x000ee20008000c00 */
[----:B------:R-:W4:Y:S01]  /*03b0*/  S2UR UR4, SR_CTAID.X ;  /* 0x00000000000479c3 */ /* 0x000f220000002500 */
[----:B------:R-:W-:-:S07]  /*03c0*/  UMOV UR7, 0x1 ;  /* 0x0000000100077882 */ /* 0x000fce0000000000 */
[----:B------:R-:W0:Y:S02]  /*03d0*/  LDC.64 R214, c[0x0][0x3a8] ;  /* 0x0000ea00ffd67b82 */ /* 0x000e240000000a00 */
[----:B01----:R-:W-:-:S05]  /*03e0*/  VIADD R0, R125, 0x3f ;  /* 0x0000003f7d007836 */ /* 0x003fca0000000000 */
[----:B------:R-:W-:Y:S02]  /*03f0*/  SHF.R.S32.HI R5, RZ, 0x1f, R0 ;  /* 0x0000001fff057819 */ /* 0x000fe40000011400 */
[----:B----4-:R-:W-:Y:S02]  /*0400*/  I2FP.F32.U32 R6, UR4 ;  /* 0x0000000400067c45 */ /* 0x010fe40008201000 */
[----:B------:R-:W-:-:S03]  /*0410*/  LEA.HI R5, R5, R0, RZ, 0x6 ;  /* 0x0000000005057211 */ /* 0x000fc600078f30ff */
[----:B--2---:R-:W-:Y:S01]  /*0420*/  FMUL R6, R6, UR5 ;  /* 0x0000000506067c20 */ /* 0x004fe20008400000 */
[----:B------:R-:W-:Y:S01]  /*0430*/  SHF.R.S32.HI R5, RZ, 0x6, R5 ;  /* 0x00000006ff057819 */ /* 0x000fe20000011405 */
[----:B------:R-:W0:Y:S02]  /*0440*/  S2UR UR5, SR_CgaCtaId ;  /* 0x00000000000579c3 */ /* 0x000e240000008800 */
[----:B------:R-:W-:Y:S02]  /*0450*/  F2I.U32.TRUNC.NTZ R7, R6 ;  /* 0x0000000600077305 */ /* 0x000fe4000020f000 */
[----:B------:R-:W-:-:S05]  /*0460*/  IMAD.SHL.U32 R2, R5, 0x8, RZ ;  /* 0x0000000805027824 */ /* 0x000fca00078e00ff */
[----:B------:R-:W-:-:S04]  /*0470*/  IABS R9, R2 ;  /* 0x0000000200097213 */ /* 0x000fc80000000000 */
[----:B------:R-:W1:Y:S01]  /*0480*/  I2F.RP R0, R9 ;  /* 0x0000000900007306 */ /* 0x000e620000209400 */
[----:B0-----:R-:W-:Y:S02]  /*0490*/  USHF.L.U32 UR4, UR5, 0x7, URZ ;  /* 0x0000000705047899 */ /* 0x001fe400080006ff */
[----:B------:R-:W-:-:S05]  /*04a0*/  ULEA UR9, UR5, UR9, 0x18 ;  /* 0x0000000905097291 */ /* 0x000fca000f8ec0ff */
[----:B-1----:R-:W0:Y:S01]  /*04b0*/  MUFU.RCP R0, R0 ;  /* 0x0000000000007308 */ /* 0x002e220000001000 */
[----:B------:R-:W-:Y:S01]  /*04c0*/  ULOP3.LUT UR4, UR4, 0x180, URZ, 0xc0, !UPT ;  /* 0x0000018004047892 */ /* 0x000fe2000f8ec0ff */
[----:B0-----:R-:W-:Y:S01]  /*04d0*/  VIADD R4, R0, 0xffffffe ;  /* 0x0ffffffe00047836 */ /* 0x001fe20000000000 */
[----:B------:R-:W-:-:S05]  /*04e0*/  IABS R0, R7 ;  /* 0x0000000700007213 */ /* 0x000fca0000000000 */
[----:B------:R0:W1:Y:S02]  /*04f0*/  F2I.FTZ.U32.TRUNC.NTZ R5, R4 ;  /* 0x0000000400057305 */ /* 0x000064000021f000 */
[----:B0-----:R-:W-:Y:S02]  /*0500*/  IMAD.MOV.U32 R4, RZ, RZ, RZ ;  /* 0x000000ffff047224 */ /* 0x001fe400078e00ff */
[----:B-1----:R-:W-:-:S04]  /*0510*/  IMAD.MOV R8, RZ, RZ, -R5 ;  /* 0x000000ffff087224 */ /* 0x002fc800078e0a05 */
[----:B------:R-:W-:Y:S01]  /*0520*/  IMAD R11, R8, R9, RZ ;  /* 0x00000009080b7224 */ /* 0x000fe200078e02ff */
[----:B------:R-:W-:-:S03]  /*0530*/  IABS R8, R2 ;  /* 0x0000000200087213 */ /* 0x000fc60000000000 */
[----:B------:R-:W-:-:S04]  /*0540*/  IMAD.HI.U32 R5, R5, R11, R4 ;  /* 0x0000000b05057227 */ /* 0x000fc800078e0004 */
[----:B------:R-:W-:Y:S02]  /*0550*/  IMAD.MOV R4, RZ, RZ, -R8 ;  /* 0x000000ffff047224 */ /* 0x000fe400078e0a08 */
[----:B------:R-:W-:-:S04]  /*0560*/  IMAD.HI.U32 R5, R5, R0, RZ ;  /* 0x0000000005057227 */ /* 0x000fc800078e00ff */
[----:B------:R-:W-:Y:S01]  /*0570*/  IMAD R0, R5, R4, R0 ;  /* 0x0000000405007224 */ /* 0x000fe200078e0200 */
[----:B------:R-:W-:Y:S04]  /*0580*/  BAR.SYNC.DEFER_BLOCKING 0x0 ;  /* 0x0000000000007b1d */ /* 0x000fe80000010000 */
[----:B------:R-:W-:-:S13]  /*0590*/  ISETP.GT.U32.AND P1, PT, R9, R0, PT ;  /* 0x000000000900720c */ /* 0x000fda0003f24070 */
[----:B------:R-:W-:Y:S02]  /*05a0*/  @!P1 IMAD.IADD R0, R0, 0x1, -R9 ;  /* 0x0000000100009824 */ /* 0x000fe400078e0a09 */
[----:B------:R-:W-:Y:S01]  /*05b0*/  @!P1 VIADD R5, R5, 0x1 ;  /* 0x0000000105059836 */ /* 0x000fe20000000000 */
[----:B------:R-:W-:Y:S02]  /*05c0*/  ISETP.NE.AND P1, PT, R2, RZ, PT ;  /* 0x000000ff0200720c */ /* 0x000fe40003f25270 */
[----:B------:R-:W-:Y:S02]  /*05d0*/  ISETP.GE.U32.AND P0, PT, R0, R9, PT ;  /* 0x000000090000720c */ /* 0x000fe40003f06070 */
[----:B------:R-:W-:-:S04]  /*05e0*/  LOP3.LUT R0, R7, R2, RZ, 0x3c, !PT ;  /* 0x0000000207007212 */ /* 0x000fc800078e3cff */
[----:B------:R-:W-:Y:S01]  /*05f0*/  ISETP.GE.AND P2, PT, R0, RZ, PT ;  /* 0x000000ff0000720c */ /* 0x000fe20003f46270 */
[----:B------:R-:W-:-:S06]  /*0600*/  VIADD R0, R124, 0x1ff ;  /* 0x000001ff7c007836 */ /* 0x000fcc0000000000 */
[----:B------:R-:W-:-:S04]  /*0610*/  @P0 VIADD R5, R5, 0x1 ;  /* 0x0000000105050836 */ /* 0x000fc80000000000 */
[----:B------:R-:W-:Y:S01]  /*0620*/  IMAD.MOV.U32 R4, RZ, RZ, R5 ;  /* 0x000000ffff047224 */ /* 0x000fe200078e0005 */
[----:B------:R-:W-:-:S03]  /*0630*/  SHF.R.S32.HI R5, RZ, 0x1f, R0 ;  /* 0x0000001fff057819 */ /* 0x000fc60000011400 */
[----:B------:R-:W-:Y:S01]  /*0640*/  @!P2 IMAD.MOV R4, RZ, RZ, -R4 ;  /* 0x000000ffff04a224 */ /* 0x000fe200078e0a04 */
[----:B------:R-:W-:Y:S02]  /*0650*/  @!P1 LOP3.LUT R4, RZ, R2, RZ, 0x33, !PT ;  /* 0x00000002ff049212 */ /* 0x000fe400078e33ff */
[----:B------:R-:W-:-:S03]  /*0660*/  LEA.HI R5, R5, R0, RZ, 0x9 ;  /* 0x0000000005057211 */ /* 0x000fc600078f48ff */
[----:B------:R-:W-:Y:S02]  /*0670*/  IMAD.SHL.U32 R6, R4, 0x8, RZ ;  /* 0x0000000804067824 */ /* 0x000fe400078e00ff */
[----:B------:R-:W-:-:S03]  /*0680*/  IMAD.MOV R4, RZ, RZ, -R4 ;  /* 0x000000ffff047224 */ /* 0x000fc600078e0a04 */
[----:B------:R-:W-:Y:S01]  /*0690*/  LEA.HI.SX32 R5, R5, -R6, 0x17 ;  /* 0x8000000605057211 */ /* 0x000fe200078fbaff */
[----:B------:R-:W-:Y:S02]  /*06a0*/  IMAD R8, R2, R4, R7 ;  /* 0x0000000402087224 */ /* 0x000fe400078e0207 */
[----:B------:R-:W-:Y:S01]  /*06b0*/  IMAD.MOV.U32 R4, RZ, RZ, RZ ;  /* 0x000000ffff047224 */ /* 0x000fe200078e00ff */
[----:B------:R-:W-:Y:S02]  /*06c0*/  VIMNMX R13, PT, PT, R5, 0x8, PT ;  /* 0x00000008050d7848 */ /* 0x000fe40003fe0100 */
[----:B------:R-:W-:Y:S02]  /*06d0*/  IABS R11, R8 ;  /* 0x00000008000b7213 */ /* 0x000fe40000000000 */
[----:B------:R-:W-:-:S04]  /*06e0*/  IABS R9, R13 ;  /* 0x0000000d00097213 */ /* 0x000fc80000000000 */
[----:B------:R-:W0:Y:S08]  /*06f0*/  I2F.RP R0, R9 ;  /* 0x0000000900007306 */ /* 0x000e300000209400 */
[----:B0-----:R-:W0:Y:S02]  /*0700*/  MUFU.RCP R0, R0 ;  /* 0x0000000000007308 */ /* 0x001e240000001000 */
[----:B0-----:R-:W-:-:S06]  /*0710*/  VIADD R5, R0, 0xffffffe ;  /* 0x0ffffffe00057836 */ /* 0x001fcc0000000000 */
[----:B------:R-:W0:Y:S02]  /*0720*/  F2I.FTZ.U32.TRUNC.NTZ R5, R5 ;  /* 0x0000000500057305 */ /* 0x000e24000021f000 */
[----:B0-----:R-:W-:-:S04]  /*0730*/  IMAD.MOV R10, RZ, RZ, -R5 ;  /* 0x000000ffff0a7224 */ /* 0x001fc800078e0a05 */
[----:B------:R-:W-:Y:S01]  /*0740*/  IMAD.MOV.U32 R2, RZ, RZ, R10 ;  /* 0x000000ffff027224 */ /* 0x000fe200078e000a */
[----:B------:R-:W-:-:S03]  /*0750*/  IABS R10, R124 ;  /* 0x0000007c000a7213 */ /* 0x000fc60000000000 */
[----:B------:R-:W-:Y:S01]  /*0760*/  IMAD R7, R2, R9, RZ ;  /* 0x0000000902077224 */ /* 0x000fe200078e02ff */
[----:B------:R-:W-:-:S03]  /*0770*/  IABS R2, R13 ;  /* 0x0000000d00027213 */ /* 0x000fc60000000000 */
[----:B------:R-:W-:Y:S01]  /*0780*/  IMAD.HI.U32 R4, R5, R7, R4 ;  /* 0x0000000705047227 */ /* 0x000fe200078e0004 */
[----:B------:R-:W-:-:S03]  /*0790*/  IABS R7, R125 ;  /* 0x0000007d00077213 */ /* 0x000fc60000000000 */
[----:B------:R-:W-:Y:S02]  /*07a0*/  IMAD.MOV R0, RZ, RZ, -R2 ;  /* 0x000000ffff007224 */ /* 0x000fe400078e0a02 */
[----:B------:R-:W-:Y:S01]  /*07b0*/  IMAD.HI.U32 R4, R4, R11, RZ ;  /* 0x0000000b04047227 */ /* 0x000fe200078e00ff */
[----:B------:R-:W0:Y:S03]  /*07c0*/  I2F.RP R2, R10 ;  /* 0x0000000a00027306 */ /* 0x000e260000209400 */
[----:B------:R-:W-:-:S05]  /*07d0*/  IMAD R0, R4, R0, R11 ;  /* 0x0000000004007224 */ /* 0x000fca00078e020b */
[----:B------:R-:W-:Y:S01]  /*07e0*/  ISETP.GT.U32.AND P1, PT, R9, R0, PT ;  /* 0x000000000900720c */ /* 0x000fe20003f24070 */
[----:B0-----:R-:W0:-:S12]  /*07f0*/  MUFU.RCP R2, R2 ;  /* 0x0000000200027308 */ /* 0x001e180000001000 */
[----:B------:R-:W-:Y:S02]  /*0800*/  @!P1 IMAD.IADD R0, R0, 0x1, -R9 ;  /* 0x0000000100009824 */ /* 0x000fe400078e0a09 */
[----:B------:R-:W-:Y:S01]  /*0810*/  @!P1 VIADD R4, R4, 0x1 ;  /* 0x0000000104049836 */ /* 0x000fe20000000000 */
[----:B------:R-:W-:Y:S02]  /*0820*/  ISETP.NE.AND P1, PT, R13, RZ, PT ;  /* 0x000000ff0d00720c */ /* 0x000fe40003f25270 */
[----:B------:R-:W-:Y:S02]  /*0830*/  ISETP.GE.U32.AND P0, PT, R0, R9, PT ;  /* 0x000000090000720c */ /* 0x000fe40003f06070 */
[----:B------:R-:W-:-:S04]  /*0840*/  LOP3.LUT R0, R8, R13, RZ, 0x3c, !PT ;  /* 0x0000000d08007212 */ /* 0x000fc800078e3cff */
[----:B------:R-:W-:-:S07]  /*0850*/  ISETP.GE.AND P2, PT, R0, RZ, PT ;  /* 0x000000ff0000720c */ /* 0x000fce0003f46270 */
[----:B------:R-:W-:-:S04]  /*0860*/  @P0 VIADD R4, R4, 0x1 ;  /* 0x0000000104040836 */ /* 0x000fc80000000000 */
[----:B------:R-:W-:Y:S02]  /*0870*/  IMAD.MOV.U32 R12, RZ, RZ, R4 ;  /* 0x000000ffff0c7224 */ /* 0x000fe400078e0004 */
[----:B0-----:R-:W-:Y:S02]  /*0880*/  VIADD R4, R2, 0xffffffe ;  /* 0x0ffffffe02047836 */ /* 0x001fe40000000000 */
[----:B------:R-:W-:Y:S01]  /*0890*/  @!P2 IMAD.MOV R12, RZ, RZ, -R12 ;  /* 0x000000ffff0ca224 */ /* 0x000fe200078e0a0c */
[----:B------:R-:W-:Y:S01]  /*08a0*/  @!P1 LOP3.LUT R12, RZ, R13, RZ, 0x33, !PT ;  /* 0x0000000dff0c9212 */ /* 0x000fe200078e33ff */
[----:B------:R0:W1:Y:S04]  /*08b0*/  F2I.FTZ.U32.TRUNC.NTZ R5, R4 ;  /* 0x0000000400057305 */ /* 0x000068000021f000 */
[----:B------:R-:W-:-:S04]  /*08c0*/  IMAD.MOV R0, RZ, RZ, -R12 ;  /* 0x000000ffff007224 */ /* 0x000fc800078e0a0c */
[----:B------:R-:W-:Y:S02]  /*08d0*/  IMAD R0, R13, R0, R8 ;  /* 0x000000000d007224 */ /* 0x000fe400078e0208 */
[----:B------:R-:W2:Y:S01]  /*08e0*/  I2F.RP R8, R7 ;  /* 0x0000000700087306 */ /* 0x000ea20000209400 */
[----:B0-----:R-:W-:Y:S02]  /*08f0*/  IMAD.MOV.U32 R4, RZ, RZ, RZ ;  /* 0x000000ffff047224 */ /* 0x001fe400078e00ff */
[----:B------:R-:W-:Y:S01]  /*0900*/  IMAD.IADD R0, R6, 0x1, R0 ;  /* 0x0000000106007824 */ /* 0x000fe200078e0200 */
[----:B------:R-:W-:Y:S01]  /*0910*/  LOP3.LUT R6, R3, 0x7f, RZ, 0xc0, !PT ;  /* 0x0000007f03067812 */ /* 0x000fe200078ec0ff */
[----:B-1----:R-:W-:-:S03]  /*0920*/  IMAD.MOV R11, RZ, RZ, -R5 ;  /* 0x000000ffff0b7224 */ /* 0x002fc600078e0a05 */
[----:B------:R-:W-:Y:S02]  /*0930*/  LEA R9, R0, UR4, 0x9 ;  /* 0x0000000400097c11 */ /* 0x000fe4000f8e48ff */
[----:B------:R-:W-:-:S03]  /*0940*/  ISETP.NE.U32.AND P1, PT, R6, RZ, PT ;  /* 0x000000ff0600720c */ /* 0x000fc60003f25070 */
[----:B------:R-:W-:Y:S02]  /*0950*/  IMAD.IADD R2, R6, 0x1, R9 ;  /* 0x0000000106027824 */ /* 0x000fe400078e0209 */
[----:B------:R-:W-:Y:S01]  /*0960*/  IMAD R9, R11, R10, RZ ;  /* 0x0000000a0b097224 */ /* 0x000fe200078e02ff */
[----:B--2---:R-:W0:Y:S01]  /*0970*/  MUFU.RCP R8, R8 ;  /* 0x0000000800087308 */ /* 0x004e220000001000 */
[----:B------:R-:W-:Y:S02]  /*0980*/  SHF.R.U32.HI R11, RZ, 0x6, R3 ;  /* 0x00000006ff0b7819 */ /* 0x000fe40000011603 */
[----:B------:R-:W-:Y:S01]  /*0990*/  IABS R0, R2 ;  /* 0x0000000200007213 */ /* 0x000fe20000000000 */
[----:B------:R-:W-:Y:S01]  /*09a0*/  IMAD.HI.U32 R4, R5, R9, R4 ;  /* 0x0000000905047227 */ /* 0x000fe200078e0004 */
[----:B------:R-:W-:Y:S02]  /*09b0*/  SGXT.U32 R11, R11, 0x1 ;  /* 0x000000010b0b781a */ /* 0x000fe40000000000 */
[----:B------:R-:W-:Y:S01]  /*09c0*/  ISETP.GE.AND P2, PT, R2, RZ, PT ;  /* 0x000000ff0200720c */ /* 0x000fe20003f46270 */
[----:B------:R-:W-:-:S02]  /*09d0*/  IMAD.MOV.U32 R9, RZ, RZ, R0 ;  /* 0x000000ffff097224 */ /* 0x000fc400078e0000 */
[----:B------:R-:W-:Y:S02]  /*09e0*/  IMAD.SHL.U32 R0, R12, 0x40, RZ ;  /* 0x000000400c007824 */ /* 0x000fe400078e00ff */
[----:B------:R-:W-:-:S04]  /*09f0*/  IMAD.HI.U32 R4, R4, R9, RZ ;  /* 0x0000000904047227 */ /* 0x000fc800078e00ff */
[----:B------:R-:W-:-:S04]  /*0a00*/  IMAD.MOV R4, RZ, RZ, -R4 ;  /* 0x000000ffff047224 */ /* 0x000fc800078e0a04 */
[----:B------:R-:W-:Y:S02]  /*0a10*/  IMAD R9, R10, R4, R9 ;  /* 0x000000040a097224 */ /* 0x000fe400078e0209 */
[----:B0-----:R-:W-:-:S03]  /*0a20*/  VIADD R4, R8, 0xffffffe ;  /* 0x0ffffffe08047836 */ /* 0x001fc60000000000 */
[----:B------:R-:W-:Y:S01]  /*0a30*/  ISETP.GT.U32.AND P0, PT, R10, R9, PT ;  /* 0x000000090a00720c */ /* 0x000fe20003f04070 */
[----:B------:R0:W1:Y:S02]  /*0a40*/  F2I.FTZ.U32.TRUNC.NTZ R5, R4 ;  /* 0x0000000400057305 */ /* 0x000064000021f000 */
[----:B0-----:R-:W-:-:S10]  /*0a50*/  IMAD.MOV.U32 R4, RZ, RZ, RZ ;  /* 0x000000ffff047224 */ /* 0x001fd400078e00ff */
[----:B------:R-:W-:Y:S02]  /*0a60*/  @!P0 IMAD.IADD R9, R9, 0x1, -R10 ;  /* 0x0000000109098824 */ /* 0x000fe400078e0a0a */
[----:B-1----:R-:W-:-:S03]  /*0a70*/  IMAD.MOV R8, RZ, RZ, -R5 ;  /* 0x000000ffff087224 */ /* 0x002fc600078e0a05 */
[----:B------:R-:W-:Y:S01]  /*0a80*/  ISETP.GT.U32.AND P0, PT, R10, R9, PT ;  /* 0x000000090a00720c */ /* 0x000fe20003f04070 */
[----:B------:R-:W-:Y:S01]  /*0a90*/  IMAD R13, R8, R7, RZ ;  /* 0x00000007080d7224 */ /* 0x000fe200078e02ff */
[----:B------:R-:W-:-:S03]  /*0aa0*/  LOP3.LUT R8, R0, R11, RZ, 0xfc, !PT ;  /* 0x0000000b00087212 */ /* 0x000fc600078efcff */
[----:B------:R-:W-:Y:S01]  /*0ab0*/  IMAD.HI.U32 R11, R5, R13, R4 ;  /* 0x0000000d050b7227 */ /* 0x000fe200078e0004 */
[C---:B------:R-:W-:Y:S01]  /*0ac0*/  LOP3.LUT R6, R8.reuse, 0x2, RZ, 0xfc, !PT ;  /* 0x0000000208067812 */ /* 0x040fe200078efcff */
[----:B------:R-:W0:Y:S01]  /*0ad0*/  LDC.64 R4, c[0x0][0x3a0] ;  /* 0x0000e800ff047b82 */ /* 0x000e220000000a00 */
[----:B------:R-:W-:Y:S02]  /*0ae0*/  LOP3.LUT R26, R8, 0x6, RZ, 0xfc, !PT ;  /* 0x00000006081a7812 */ /* 0x000fe400078efcff */
[----:B------:R-:W-:-:S03]  /*0af0*/  IABS R14, R6 ;  /* 0x00000006000e7213 */ /* 0x000fc60000000000 */
[----:B------:R-:W-:Y:S01]  /*0b00*/  @!P0 IMAD.IADD R9, R9, 0x1, -R10 ;  /* 0x0000000109098824 */ /* 0x000fe200078e0a0a */
[----:B------:R-:W-:Y:S02]  /*0b10*/  LOP3.LUT R10, R8, 0x4, RZ, 0xfc, !PT ;  /* 0x00000004080a7812 */ /* 0x000fe400078efcff */
[----:B------:R-:W-:Y:S02]  /*0b20*/  IABS R20, R26 ;  /* 0x0000001a00147213 */ /* 0x000fe40000000000 */
[----:B------:R-:W-:Y:S02]  /*0b30*/  IABS R16, R10 ;  /* 0x0000000a00107213 */ /* 0x000fe40000000000 */
[----:B------:R-:W-:Y:S01]  /*0b40*/  ISETP.GE.AND P3, PT, R6, RZ, PT ;  /* 0x000000ff0600720c */ /* 0x000fe20003f66270 */
[C---:B------:R-:W-:Y:S01]  /*0b50*/  IMAD.HI.U32 R6, R11.reuse, R14, RZ ;  /* 0x0000000e0b067227 */ /* 0x040fe200078e00ff */
[----:B------:R-:W-:Y:S02]  /*0b60*/  LOP3.LUT R28, R8, 0x8, RZ, 0xfc, !PT ;  /* 0x00000008081c7812 */ /* 0x000fe400078efcff */
[----:B------:R-:W-:Y:S01]  /*0b70*/  ISETP.GE.AND P6, PT, R10, RZ, PT ;  /* 0x000000ff0a00720c */ /* 0x000fe20003fc6270 */
[----:B------:R-:W-:Y:S01]  /*0b80*/  IMAD.HI.U32 R10, R11, R16, RZ ;  /* 0x000000100b0a7227 */ /* 0x000fe200078e00ff */
[----:B------:R-:W-:-:S02]  /*0b90*/  IABS R22, R28 ;  /* 0x0000001c00167213 */ /* 0x000fc40000000000 */
[----:B------:R-:W-:Y:S01]  /*0ba0*/  ISETP.NE.AND P0, PT, R124, RZ, PT ;  /* 0x000000ff7c00720c */ /* 0x000fe20003f05270 */
[----:B------:R-:W-:Y:S01]  /*0bb0*/  IMAD.HI.U32 R12, R11, R20, RZ ;  /* 0x000000140b0c7227 */ /* 0x000fe200078e00ff */
[C---:B------:R-:W-:Y:S02]  /*0bc0*/  LOP3.LUT R29, R8.reuse, 0xc, RZ, 0xfc, !PT ;  /* 0x0000000c081d7812 */ /* 0x040fe400078efcff */
[C---:B------:R-:W-:Y:S01]  /*0bd0*/  LOP3.LUT R31, R8.reuse, 0x10, RZ, 0xfc, !PT ;  /* 0x00000010081f7812 */ /* 0x040fe200078efcff */
[----:B------:R-:W-:Y:S01]  /*0be0*/  IMAD.MOV R15, RZ, RZ, -R6 ;  /* 0x000000ffff0f7224 */ /* 0x000fe200078e0a06 */
[----:B------:R-:W-:Y:S01]  /*0bf0*/  IABS R18, R29 ;  /* 0x0000001d00127213 */ /* 0x000fe20000000000 */
[----:B------:R-:W-:Y:S01]  /*0c00*/  IMAD.MOV R10, RZ, RZ, -R10 ;  /* 0x000000ffff0a7224 */ /* 0x000fe200078e0a0a */
[C---:B------:R-:W-:Y:S01]  /*0c10*/  LOP3.LUT R33, R8.reuse, 0x12, RZ, 0xfc, !PT ;  /* 0x0000001208217812 */ /* 0x040fe200078efcff */
[----:B------:R-:W-:Y:S01]  /*0c20*/  IMAD.MOV R17, RZ, RZ, -R12 ;  /* 0x000000ffff117224 */ /* 0x000fe200078e0a0c */
[C---:B------:R-:W-:Y:S01]  /*0c30*/  LOP3.LUT R35, R8.reuse, 0x20, RZ, 0xfc, !PT ;  /* 0x0000002008237812 */ /* 0x040fe200078efcff */
[----:B------:R-:W-:Y:S01]  /*0c40*/  IMAD R12, R7, R15, R14 ;  /* 0x0000000f070c7224 */ /* 0x000fe200078e020e */
[----:B------:R-:W-:Y:S01]  /*0c50*/  LOP3.LUT R39, R8, 0x2a, RZ, 0xfc, !PT ;  /* 0x0000002a08277812 */ /* 0x000fe200078efcff */
[----:B------:R-:W-:Y:S01]  /*0c60*/  IMAD.HI.U32 R13, R11, R22, RZ ;  /* 0x000000160b0d7227 */ /* 0x000fe200078e00ff */
[----:B------:R-:W-:-:S02]  /*0c70*/  IABS R36, R35 ;  /* 0x0000002300247213 */ /* 0x000fc40000000000 */
[----:B------:R-:W-:Y:S01]  /*0c80*/  IABS R46, R39 ;  /* 0x00000027002e7213 */ /* 0x000fe20000000000 */
[C---:B------:R-:W-:Y:S01]  /*0c90*/  IMAD R14, R7.reuse, R10, R16 ;  /* 0x0000000a070e7224 */ /* 0x040fe200078e0210 */
[----:B------:R-:W-:Y:S01]  /*0ca0*/  LOP3.LUT R37, R8, 0x28, RZ, 0xfc, !PT ;  /* 0x0000002808257812 */ /* 0x000fe200078efcff */
[----:B0-----:R-:W-:Y:S01]  /*0cb0*/  VIADD R10, R4, 0xffffffec ;  /* 0xffffffec040a7836 */ /* 0x001fe20000000000 */
[----:B------:R-:W-:Y:S01]  /*0cc0*/  LOP3.LUT R41, R8, 0x2c, RZ, 0xfc, !PT ;  /* 0x0000002c08297812 */ /* 0x000fe200078efcff */
[----:B------:R-:W-:Y:S01]  /*0cd0*/  IMAD.MOV.U32 R6, RZ, RZ, R9 ;  /* 0x000000ffff067224 */ /* 0x000fe200078e0009 */
[----:B------:R-:W-:Y:S01]  /*0ce0*/  IABS R38, R37 ;  /* 0x0000002500267213 */ /* 0x000fe20000000000 */
[----:B------:R-:W-:Y:S01]  /*0cf0*/  IMAD.MOV R13, RZ, RZ, -R13 ;  /* 0x000000ffff0d7224 */ /* 0x000fe200078e0a0d */
[----:B------:R-:W-:Y:S01]  /*0d00*/  ISETP.GE.U32.AND P5, PT, R10, 0x7fffffad, PT ;  /* 0x7fffffad0a00780c */ /* 0x000fe20003fa6070 */
[C---:B------:R-:W-:Y:S01]  /*0d10*/  VIADD R9, R4.reuse, 0xffffffed ;  /* 0xffffffed04097836 */ /* 0x040fe20000000000 */
[----:B------:R-:W-:Y:S01]  /*0d20*/  IABS R48, R41 ;  /* 0x0000002900307213 */ /* 0x000fe20000000000 */
[----:B------:R-:W-:Y:S01]  /*0d30*/  VIADD R10, R4, 0xffffffe8 ;  /* 0xffffffe8040a7836 */ /* 0x000fe20000000000 */
[----:B------:R-:W-:Y:S01]  /*0d40*/  LOP3.LUT R43, R8, 0x30, RZ, 0xfc, !PT ;  /* 0x00000030082b7812 */ /* 0x000fe200078efcff */
[----:B------:R-:W-:Y:S01]  /*0d50*/  @!P2 IMAD.MOV R6, RZ, RZ, -R6 ;  /* 0x000000ffff06a224 */ /* 0x000fe200078e0a06 */
[----:B------:R-:W-:Y:S01]  /*0d60*/  @!P0 LOP3.LUT R6, RZ, R124, RZ, 0x33, !PT ;  /* 0x0000007cff068212 */ /* 0x000fe200078e33ff */
[----:B------:R-:W-:Y:S01]  /*0d70*/  IMAD R22, R7, R13, R22 ;  /* 0x0000000d07167224 */ /* 0x000fe200078e0216 */
[----:B------:R-:W-:Y:S01]  /*0d80*/  ISETP.GE.U32.AND P0, PT, R9, 0x7fffffae, PT ;  /* 0x7fffffae0900780c */ /* 0x000fe20003f06070 */
[----:B------:R-:W-:Y:S01]  /*0d90*/  VIADD R15, R4, 0xffffffee ;  /* 0xffffffee040f7836 */ /* 0x000fe20000000000 */
[----:B------:R-:W-:Y:S01]  /*0da0*/  LOP3.LUT R45, R8, 0x32, RZ, 0xfc, !PT ;  /* 0x00000032082d7812 */ /* 0x000fe200078efcff */
[C---:B------:R-:W-:Y:S01]  /*0db0*/  VIADD R13, R4.reuse, 0xffffffef ;  /* 0xffffffef040d7836 */ /* 0x040fe20000000000 */
[----:B------:R-:W-:Y:S01]  /*0dc0*/  SEL R68, RZ, 0x1fffe, P0 ;  /* 0x0001fffeff447807 */ /* 0x000fe20000000000 */
[----:B------:R-:W-:Y:S01]  /*0dd0*/  IMAD R20, R7, R17, R20 ;  /* 0x0000001107147224 */ /* 0x000fe200078e0214 */
[----:B------:R-:W-:Y:S01]  /*0de0*/  SEL R17, RZ, 0x1, P5 ;  /* 0x00000001ff117807 */ /* 0x000fe20002800000 */
[----:B------:R-:W-:Y:S01]  /*0df0*/  VIADD R9, R4, 0xffffffe9 ;  /* 0xffffffe904097836 */ /* 0x000fe20000000000 */
[----:B------:R-:W-:Y:S01]  /*0e00*/  ISETP.GE.U32.AND P5, PT, R10, 0x7fffffa9, PT ;  /* 0x7fffffa90a00780c */ /* 0x000fe20003fa6070 */
[C---:B------:R-:W-:Y:S01]  /*0e10*/  VIADD R10, R4.reuse, 0xffffffea ;  /* 0xffffffea040a7836 */ /* 0x040fe20000000000 */
[----:B------:R-:W-:Y:S01]  /*0e20*/  ISETP.GE.U32.AND P4, PT, R15, 0x7fffffaf, PT ;  /* 0x7fffffaf0f00780c */ /* 0x000fe20003f86070 */
[C---:B------:R-:W-:Y:S01]  /*0e30*/  VIADD R16, R4.reuse, 0xffffffe4 ;  /* 0xffffffe404107836 */ /* 0x040fe20000000000 */
[----:B------:R-:W-:Y:S01]  /*0e40*/  ISETP.GE.U32.AND P2, PT, R13, 0x7fffffb0, PT ;  /* 0x7fffffb00d00780c */ /* 0x000fe20003f46070 */
[C---:B------:R-:W-:Y:S01]  /*0e50*/  VIADD R13, R4.reuse, 0xffffffeb ;  /* 0xffffffeb040d7836 */ /* 0x040fe20000000000 */
[----:B------:R-:W-:Y:S01]  /*0e60*/  ISETP.GE.U32.AND P0, PT, R9, 0x7fffffaa, PT ;  /* 0x7fffffaa0900780c */ /* 0x000fe20003f06070 */
[----:B------:R-:W-:Y:S01]  /*0e70*/  VIADD R15, R4, 0xffffffe5 ;  /* 0xffffffe5040f7836 */ /* 0x000fe20000000000 */
[----:B------:R-:W-:Y:S01]  /*0e80*/  SEL R9, RZ, 0x4, P4 ;  /* 0x00000004ff097807 */ /* 0x000fe20002000000 */
[----:B------:R-:W-:Y:S01]  /*0e90*/  IMAD.IADD R17, R17, 0x1, R68 ;  /* 0x0000000111117824 */ /* 0x000fe200078e0244 */
[----:B------:R-:W-:Y:S01]  /*0ea0*/  ISETP.GE.U32.AND P4, PT, R10, 0x7fffffab, PT ;  /* 0x7fffffab0a00780c */ /* 0x000fe20003f86070 */
[----:B------:R-:W-:Y:S01]  /*0eb0*/  IMAD R115, R6, R5, RZ ;  /* 0x0000000506737224 */ /* 0x000fe200078e02ff */
[----:B------:R-:W-:Y:S01]  /*0ec0*/  SEL R10, RZ, 0x7fff8, P2 ;  /* 0x0007fff8ff0a7807 */ /* 0x000fe20001000000 */
[----:B------:R-:W-:Y:S01]  /*0ed0*/  VIADD R6, R4, 0xffffffff ;  /* 0xffffffff04067836 */ /* 0x000fe20000000000 */
[----:B------:R-:W-:-:S02]  /*0ee0*/  SEL R21, RZ, 0x1, P5 ;  /* 0x00000001ff157807 */ /* 0x000fc40002800000 */
[----:B------:R-:W-:Y:S01]  /*0ef0*/  ISETP.GE.U32.AND P2, PT, R13, 0x7fffffac, PT ;  /* 0x7fffffac0d00780c */ /* 0x000fe20003f46070 */
[----:B------:R-:W-:Y:S01]  /*0f00*/  VIADD R13, R4, 0xffffffe6 ;  /* 0xffffffe6040d7836 */ /* 0x000fe20000000000 */
[----:B------:R-:W-:Y:S01]  /*0f10*/  ISETP.GE.U32.AND P5, PT, R16, 0x7fffffa5, PT ;  /* 0x7fffffa51000780c */ /* 0x000fe20003fa6070 */
[----:B------:R-:W-:Y:S01]  /*0f20*/  VIADD R16, R4, 0xffffffe2 ;  /* 0xffffffe204107836 */ /* 0x000fe20000000000 */
[----:B------:R-:W-:Y:S02]  /*0f30*/  SEL R19, RZ, 0x4, P4 ;  /* 0x00000004ff137807 */ /* 0x000fe40002000000 */
[----:B------:R-:W-:Y:S02]  /*0f40*/  SEL R25, RZ, 0x1, P5 ;  /* 0x00000001ff197807 */ /* 0x000fe40002800000 */
[----:B------:R-:W-:Y:S02]  /*0f50*/  ISETP.GT.U32.AND P5, PT, R7, R14, PT ;  /* 0x0000000e0700720c */ /* 0x000fe40003fa4070 */
[----:B------:R-:W-:-:S02]  /*0f60*/  SEL R72, RZ, 0x1fffe, P0 ;  /* 0x0001fffeff487807 */ /* 0x000fc40000000000 */
[----:B------:R-:W-:Y:S01]  /*0f70*/  ISETP.GE.U32.AND P4, PT, R13, 0x7fffffa7, PT ;  /* 0x7fffffa70d00780c */ /* 0x000fe20003f86070 */
[----:B------:R-:W-:Y:S01]  /*0f80*/  VIADD R13, R4, 0xffffffe7 ;  /* 0xffffffe7040d7836 */ /* 0x000fe20000000000 */
[----:B------:R-:W-:Y:S01]  /*0f90*/  ISETP.GE.U32.AND P0, PT, R15, 0x7fffffa6, PT ;  /* 0x7fffffa60f00780c */ /* 0x000fe20003f06070 */
[----:B------:R-:W-:Y:S01]  /*0fa0*/  IMAD.IADD R21, R21, 0x1, R72 ;  /* 0x0000000115157824 */ /* 0x000fe200078e0248 */
[----:B------:R-:W-:Y:S02]  /*0fb0*/  SEL R70, RZ, 0x7fff8, P2 ;  /* 0x0007fff8ff467807 */ /* 0x000fe40001000000 */
[----:B------:R-:W-:Y:S02]  /*0fc0*/  ISETP.GT.U32.AND P2, PT, R7, R12, PT ;  /* 0x0000000c0700720c */ /* 0x000fe40003f44070 */
[----:B------:R-:W-:Y:S01]  /*0fd0*/  SEL R76, RZ, 0x1fffe, P0 ;  /* 0x0001fffeff4c7807 */ /* 0x000fe20000000000 */
[----:B------:R-:W-:Y:S01]  /*0fe0*/  @!P5 IMAD.IADD R14, R14, 0x1, -R7 ;  /* 0x000000010e0ed824 */ /* 0x000fe200078e0a07 */
[----:B------:R-:W-:Y:S01]  /*0ff0*/  ISETP.GE.U32.AND P0, PT, R13, 0x7fffffa8, PT ;  /* 0x7fffffa80d00780c */ /* 0x000fe20003f06070 */
[----:B------:R-:W-:Y:S01]  /*1000*/  VIADD R13, R4, 0xffffffe1 ;  /* 0xffffffe1040d7836 */ /* 0x000fe20000000000 */
[----:B------:R-:W-:Y:S01]  /*1010*/  LOP3.LUT R15, R8, 0xa, RZ, 0xfc, !PT ;  /* 0x0000000a080f7812 */ /* 0x000fe200078efcff */
[----:B------:R-:W-:Y:S01]  /*1020*/  IMAD.IADD R25, R25, 0x1, R76 ;  /* 0x0000000119197824 */ /* 0x000fe200078e024c */
[----:B------:R-:W-:-:S02]  /*1030*/  SEL R23, RZ, 0x4, P4 ;  /* 0x00000004ff177807 */ /* 0x000fc40002000000 */
[----:B------:R-:W-:Y:S02]  /*1040*/  ISETP.GE.U32.AND P4, PT, R13, 0x7fffffa2, PT ;  /* 0x7fffffa20d00780c */ /* 0x000fe40003f86070 */
[----:B------:R-:W-:Y:S01]  /*1050*/  IABS R24, R15 ;  /* 0x0000000f00187213 */ /* 0x000fe20000000000 */
[----:B------:R-:W-:Y:S01]  /*1060*/  @!P2 IMAD.IADD R12, R12, 0x1, -R7 ;  /* 0x000000010c0ca824 */ /* 0x000fe200078e0a07 */
[----:B------:R-:W-:Y:S02]  /*1070*/  SEL R80, RZ, 0x1fffe, P4 ;  /* 0x0001fffeff507807 */ /* 0x000fe40002000000 */
[----:B------:R-:W-:Y:S01]  /*1080*/  ISETP.GT.U32.AND P4, PT, R7, R14, PT ;  /* 0x0000000e0700720c */ /* 0x000fe20003f84070 */
[----:B------:R-:W-:Y:S01]  /*1090*/  IMAD.HI.U32 R13, R11, R24, RZ ;  /* 0x000000180b0d7227 */ /* 0x000fe200078e00ff */
[C---:B------:R-:W-:Y:S02]  /*10a0*/  ISETP.GT.U32.AND P2, PT, R7.reuse, R12, PT ;  /* 0x0000000c0700720c */ /* 0x040fe40003f44070 */
[----:B------:R-:W-:Y:S01]  /*10b0*/  SEL R74, RZ, 0x7fff8, P0 ;  /* 0x0007fff8ff4a7807 */ /* 0x000fe20000000000 */
[----:B------:R-:W-:Y:S01]  /*10c0*/  IMAD.MOV R13, RZ, RZ, -R13 ;  /* 0x000000ffff0d7224 */ /* 0x000fe200078e0a0d */
[----:B------:R-:W-:Y:S01]  /*10d0*/  ISETP.GE.U32.AND P0, PT, R16, 0x7fffffa3, PT ;  /* 0x7fffffa31000780c */ /* 0x000fe20003f06070 */
[----:B------:R-:W-:Y:S01]  /*10e0*/  VIADD R16, R4, 0xffffffe3 ;  /* 0xffffffe304107836 */ /* 0x000fe20000000000 */
[----:B------:R-:W-:Y:S01]  /*10f0*/  IABS R52, R43 ;  /* 0x0000002b00347213 */ /* 0x000fe20000000000 */
[----:B------:R-:W-:Y:S01]  /*1100*/  IMAD R24, R7, R13, R24 ;  /* 0x0000000d07187224 */ /* 0x000fe200078e0218 */
[----:B------:R-:W-:-:S02]  /*1110*/  SEL R27, RZ, 0x4, P0 ;  /* 0x00000004ff1b7807 */ /* 0x000fc40000000000 */
[----:B------:R-:W-:Y:S01]  /*1120*/  ISETP.GE.U32.AND P5, PT, R16, 0x7fffffa4, PT ;  /* 0x7fffffa41000780c */ /* 0x000fe20003fa6070 */
[--C-:B------:R-:W-:Y:S01]  /*1130*/  @!P4 IMAD.IADD R14, R14, 0x1, -R7.reuse ;  /* 0x000000010e0ec824 */ /* 0x100fe200078e0a07 */
[C---:B------:R-:W-:Y:S01]  /*1140*/  ISETP.GT.U32.AND P4, PT, R7.reuse, R24, PT ;  /* 0x000000180700720c */ /* 0x040fe20003f84070 */
[----:B------:R-:W-:Y:S01]  /*1150*/  @!P2 IMAD.IADD R12, R12, 0x1, -R7 ;  /* 0x000000010c0ca824 */ /* 0x000fe200078e0a07 */
[C---:B------:R-:W-:Y:S02]  /*1160*/  ISETP.GT.U32.AND P0, PT, R7.reuse, R20, PT ;  /* 0x000000140700720c */ /* 0x040fe40003f04070 */
[----:B------:R-:W-:Y:S01]  /*1170*/  SEL R78, RZ, 0x7fff8, P5 ;  /* 0x0007fff8ff4e7807 */ /* 0x000fe20002800000 */
[----:B------:R-:W-:Y:S01]  /*1180*/  IMAD.MOV.U32 R16, RZ, RZ, R12 ;  /* 0x000000ffff107224 */ /* 0x000fe200078e000c */
[----:B------:R-:W-:Y:S01]  /*1190*/  ISETP.GT.U32.AND P5, PT, R7, R22, PT ;  /* 0x000000160700720c */ /* 0x000fe20003fa4070 */
[----:B------:R-:W-:Y:S01]  /*11a0*/  IMAD.HI.U32 R12, R11, R18, RZ ;  /* 0x000000120b0c7227 */ /* 0x000fe200078e00ff */
[----:B------:R-:W-:-:S02]  /*11b0*/  ISETP.GE.AND P2, PT, R26, RZ, PT ;  /* 0x000000ff1a00720c */ /* 0x000fc40003f46270 */
[----:B------:R-:W-:Y:S01]  /*11c0*/  IABS R26, R31 ;  /* 0x0000001f001a7213 */ /* 0x000fe20000000000 */
[----:B------:R-:W-:Y:S01]  /*11d0*/  IMAD.MOV R12, RZ, RZ, -R12 ;  /* 0x000000ffff0c7224 */ /* 0x000fe200078e0a0c */
[----:B------:R-:W-:Y:S01]  /*11e0*/  LOP3.LUT R47, R8, 0x34, RZ, 0xfc, !PT ;  /* 0x00000034082f7812 */ /* 0x000fe200078efcff */
[--C-:B------:R-:W-:Y:S01]  /*11f0*/  @!P4 IMAD.IADD R24, R24, 0x1, -R7.reuse ;  /* 0x000000011818c824 */ /* 0x100fe200078e0a07 */
[----:B------:R-:W-:Y:S01]  /*1200*/  IABS R54, R45 ;  /* 0x0000002d00367213 */ /* 0x000fe20000000000 */
[C---:B------:R-:W-:Y:S01]  /*1210*/  IMAD R12, R7.reuse, R12, R18 ;  /* 0x0000000c070c7224 */ /* 0x040fe200078e0212 */
[----:B------:R-:W-:Y:S01]  /*1220*/  IABS R56, R47 ;  /* 0x0000002f00387213 */ /* 0x000fe20000000000 */
[----:B------:R-:W-:Y:S01]  /*1230*/  @!P0 IMAD.IADD R20, R20, 0x1, -R7 ;  /* 0x0000000114148824 */ /* 0x000fe200078e0a07 */
[----:B------:R-:W-:Y:S01]  /*1240*/  ISETP.GT.U32.AND P4, PT, R7, R24, PT ;  /* 0x000000180700720c */ /* 0x000fe20003f84070 */
[----:B------:R-:W-:Y:S01]  /*1250*/  IMAD.MOV.U32 R18, RZ, RZ, R14 ;  /* 0x000000ffff127224 */ /* 0x000fe200078e000e */
[----:B------:R-:W-:Y:S01]  /*1260*/  ISETP.GE.AND P0, PT, R28, RZ, PT ;  /* 0x000000ff1c00720c */ /* 0x000fe20003f06270 */
[----:B------:R-:W-:Y:S01]  /*1270*/  IMAD.HI.U32 R13, R11, R26, RZ ;  /* 0x0000001a0b0d7227 */ /* 0x000fe200078e00ff */
[----:B------:R-:W-:-:S02]  /*1280*/  IABS R28, R33 ;  /* 0x00000021001c7213 */ /* 0x000fc40000000000 */
[----:B------:R-:W-:Y:S01]  /*1290*/  LOP3.LUT R49, R8, 0x36, RZ, 0xfc, !PT ;  /* 0x0000003608317812 */ /* 0x000fe200078efcff */
[----:B------:R-:W-:Y:S01]  /*12a0*/  @!P5 IMAD.IADD R22, R22, 0x1, -R7 ;  /* 0x000000011616d824 */ /* 0x000fe200078e0a07 */
[C---:B------:R-:W-:Y:S01]  /*12b0*/  ISETP.GT.U32.AND P5, PT, R7.reuse, R20, PT ;  /* 0x000000140700720c */ /* 0x040fe20003fa4070 */
[----:B------:R-:W-:Y:S01]  /*12c0*/  @!P6 IMAD.MOV R18, RZ, RZ, -R18 ;  /* 0x000000ffff12e224 */ /* 0x000fe200078e0a12 */
[C---:B------:R-:W-:Y:S01]  /*12d0*/  ISETP.GT.U32.AND P6, PT, R7.reuse, R12, PT ;  /* 0x0000000c0700720c */ /* 0x040fe20003fc4070 */
[----:B------:R-:W-:Y:S01]  /*12e0*/  IMAD.MOV R13, RZ, RZ, -R13 ;  /* 0x000000ffff0d7224 */ /* 0x000fe200078e0a0d */
[----:B------:R-:W-:Y:S01]  /*12f0*/  IABS R58, R49 ;  /* 0x00000031003a7213 */ /* 0x000fe20000000000 */
[----:B------:R-:W-:Y:S01]  /*1300*/  @!P3 IMAD.MOV R16, RZ, RZ, -R16 ;  /* 0x000000ffff10b224 */ /* 0x000fe200078e0a10 */
[C---:B------:R-:W-:Y:S01]  /*1310*/  ISETP.GT.U32.AND P3, PT, R7.reuse, R22, PT ;  /* 0x000000160700720c */ /* 0x040fe20003f64070 */
[----:B------:R-:W-:Y:S01]  /*1320*/  IMAD R14, R7, R13, R26 ;  /* 0x0000000d070e7224 */ /* 0x000fe200078e021a */
[----:B------:R-:W-:Y:S01]  /*1330*/  LOP3.LUT R26, R8, 0x14, RZ, 0xfc, !PT ;  /* 0x00000014081a7812 */ /* 0x000fe200078efcff */
[----:B------:R-:W-:Y:S01]  /*1340*/  @!P4 IMAD.IADD R24, R24, 0x1, -R7 ;  /* 0x000000011818c824 */ /* 0x000fe200078e0a07 */
[----:B------:R-:W-:Y:S01]  /*1350*/  LOP3.LUT R21, R21, 0x3, RZ, 0xc0, !PT ;  /* 0x0000000315157812 */ /* 0x000fe200078ec0ff */
[----:B------:R-:W-:Y:S01]  /*1360*/  IMAD.HI.U32 R13, R11, R28, RZ ;  /* 0x0000001c0b0d7227 */ /* 0x000fe200078e00ff */
[----:B------:R-:W-:-:S02]  /*1370*/  ISETP.GT.U32.AND P4, PT, R7, R14, PT ;  /* 0x0000000e0700720c */ /* 0x000fc40003f84070 */
[----:B------:R-:W-:Y:S01]  /*1380*/  IABS R30, R26 ;  /* 0x0000001a001e7213 */ /* 0x000fe20000000000 */
[--C-:B------:R-:W-:Y:S01]  /*1390*/  @!P5 IMAD.IADD R20, R20, 0x1, -R7.reuse ;  /* 0x000000011414d824 */ /* 0x100fe200078e0a07 */
[----:B------:R-:W-:Y:S01]  /*13a0*/  ISETP.GE.AND P5, PT, R15, RZ, PT ;  /* 0x000000ff0f00720c */ /* 0x000fe20003fa6270 */
[--C-:B------:R-:W-:Y:S01]  /*13b0*/  @!P6 IMAD.IADD R12, R12, 0x1, -R7.reuse ;  /* 0x000000010c0ce824 */ /* 0x100fe200078e0a07 */
[----:B------:R-:W-:Y:S01]  /*13c0*/  ISETP.GE.AND P6, PT, R31, RZ, PT ;  /* 0x000000ff1f00720c */ /* 0x000fe20003fc6270 */
[----:B------:R-:W-:Y:S01]  /*13d0*/  @!P3 IMAD.IADD R22, R22, 0x1, -R7 ;  /* 0x000000011616b824 */ /* 0x000fe200078e0a07 */
[----:B------:R-:W-:Y:S01]  /*13e0*/  ISETP.GE.AND P3, PT, R29, RZ, PT ;  /* 0x000000ff1d00720c */ /* 0x000fe20003f66270 */
[----:B------:R-:W-:Y:S01]  /*13f0*/  @!P2 IMAD.MOV R20, RZ, RZ, -R20 ;  /* 0x000000ffff14a224 */ /* 0x000fe200078e0a14 */
[----:B------:R-:W-:Y:S01]  /*1400*/  LOP3.LUT R29, R8, 0x16, RZ, 0xfc, !PT ;  /* 0x00000016081d7812 */ /* 0x000fe200078efcff */
[----:B------:R-:W-:Y:S01]  /*1410*/  IMAD.MOV R13, RZ, RZ, -R13 ;  /* 0x000000ffff0d7224 */ /* 0x000fe200078e0a0d */
[C---:B------:R-:W-:Y:S01]  /*1420*/  ISETP.GT.U32.AND P2, PT, R7.reuse, R12, PT ;  /* 0x0000000c0700720c */ /* 0x040fe20003f44070 */
[----:B------:R-:W-:Y:S01]  /*1430*/  @!P4 IMAD.IADD R14, R14, 0x1, -R7 ;  /* 0x000000010e0ec824 */ /* 0x000fe200078e0a07 */
[----:B------:R-:W-:Y:S01]  /*1440*/  IABS R32, R29 ;  /* 0x0000001d00207213 */ /* 0x000fe20000000000 */
[----:B------:R-:W-:Y:S01]  /*1450*/  IMAD R28, R7, R13, R28 ;  /* 0x0000000d071c7224 */ /* 0x000fe200078e021c */
[----:B------:R-:W-:Y:S01]  /*1460*/  LOP3.LUT R31, R8, 0x18, RZ, 0xfc, !PT ;  /* 0x00000018081f7812 */ /* 0x000fe200078efcff */
[----:B------:R-:W-:Y:S01]  /*1470*/  IMAD.HI.U32 R13, R11, R30, RZ ;  /* 0x0000001e0b0d7227 */ /* 0x000fe200078e00ff */
[----:B------:R-:W-:-:S02]  /*1480*/  ISETP.GT.U32.AND P4, PT, R7, R14, PT ;  /* 0x0000000e0700720c */ /* 0x000fc40003f84070 */
[----:B------:R-:W-:Y:S01]  /*1490*/  IABS R34, R31 ;  /* 0x0000001f00227213 */ /* 0x000fe20000000000 */
[----:B------:R-:W-:Y:S01]  /*14a0*/  IMAD.HI.U32 R15, R11, R32, RZ ;  /* 0x000000200b0f7227 */ /* 0x000fe200078e00ff */
[----:B------:R-:W-:Y:S02]  /*14b0*/  IADD3 R19, PT, PT, R21, R70, R19 ;  /* 0x0000004615137210 */ /* 0x000fe40007ffe013 */
[----:B------:R-:W-:Y:S01]  /*14c0*/  LOP3.LUT R17, R17, 0x3, RZ, 0xc0, !PT ;  /* 0x0000000311117812 */ /* 0x000fe200078ec0ff */
[----:B------:R-:W-:Y:S01]  /*14d0*/  IMAD.MOV R15, RZ, RZ, -R15 ;  /* 0x000000ffff0f7224 */ /* 0x000fe200078e0a0f */
[----:B------:R-:W-:Y:S01]  /*14e0*/  LOP3.LUT R25, R25, 0x3, RZ, 0xc0, !PT ;  /* 0x0000000319197812 */ /* 0x000fe200078ec0ff */
[----:B------:R-:W-:Y:S01]  /*14f0*/  @!P2 IMAD.IADD R12, R12, 0x1, -R7 ;  /* 0x000000010c0ca824 */ /* 0x000fe200078e0a07 */
[----:B------:R-:W-:Y:S01]  /*1500*/  ISETP.GE.AND P2, PT, R26, RZ, PT ;  /* 0x000000ff1a00720c */ /* 0x000fe20003f46270 */
[----:B------:R-:W-:Y:S01]  /*1510*/  IMAD R32, R7, R15, R32 ;  /* 0x0000000f07207224 */ /* 0x000fe200078e0220 */
[----:B------:R-:W-:Y:S01]  /*1520*/  IADD3 R9, PT, PT, R17, R10, R9 ;  /* 0x0000000a11097210 */ /* 0x000fe20007ffe009 */
[----:B------:R-:W-:Y:S01]  /*1530*/  IMAD.MOV.U32 R142, RZ, RZ, R12 ;  /* 0x000000ffff8e7224 */ /* 0x000fe200078e000c */
[----:B------:R-:W-:Y:S01]  /*1540*/  IADD3 R23, PT, PT, R25, R74, R23 ;  /* 0x0000004a19177210 */ /* 0x000fe20007ffe017 */
[----:B------:R-:W-:-:S02]  /*1550*/  @!P4 IMAD.IADD R14, R14, 0x1, -R7 ;  /* 0x000000010e0ec824 */ /* 0x000fc400078e0a07 */
[----:B------:R-:W-:Y:S01]  /*1560*/  @!P3 IMAD.MOV R142, RZ, RZ, -R142 ;  /* 0x000000ffff8eb224 */ /* 0x000fe200078e0a8e */
[----:B------:R-:W-:Y:S01]  /*1570*/  ISETP.GT.U32.AND P3, PT, R7, R32, PT ;  /* 0x000000200700720c */ /* 0x000fe20003f64070 */
[----:B------:R-:W-:Y:S02]  /*1580*/  IMAD.MOV.U32 R26, RZ, RZ, R14 ;  /* 0x000000ffff1a7224 */ /* 0x000fe400078e000e */
[----:B------:R-:W-:Y:S02]  /*1590*/  IMAD.MOV R13, RZ, RZ, -R13 ;  /* 0x000000ffff0d7224 */ /* 0x000fe400078e0a0d */
[----:B------:R-:W-:Y:S01]  /*15a0*/  @!P6 IMAD.MOV R26, RZ, RZ, -R26 ;  /* 0x000000ffff1ae224 */ /* 0x000fe200078e0a1a */
[----:B------:R-:W-:Y:S01]  /*15b0*/  ISETP.GE.AND P6, PT, R29, RZ, PT ;  /* 0x000000ff1d00720c */ /* 0x000fe20003fc6270 */
[----:B------:R-:W-:Y:S01]  /*15c0*/  IMAD R30, R7, R13, R30 ;  /* 0x0000000d071e7224 */ /* 0x000fe200078e021e */
[----:B------:R-:W-:Y:S01]  /*15d0*/  LOP3.LUT R29, R8, 0x1a, RZ, 0xfc, !PT ;  /* 0x0000001a081d7812 */ /* 0x000fe200078efcff */
[----:B------:R-:W-:-:S03]  /*15e0*/  IMAD.HI.U32 R13, R11, R34, RZ ;  /* 0x000000220b0d7227 */ /* 0x000fc600078e00ff */
[----:B------:R-:W-:Y:S01]  /*15f0*/  IABS R14, R29 ;  /* 0x0000001d000e7213 */ /* 0x000fe20000000000 */
[----:B------:R-:W-:Y:S01]  /*1600*/  @!P0 IMAD.MOV R22, RZ, RZ, -R22 ;  /* 0x000000ffff168224 */ /* 0x000fe200078e0a16 */
[C---:B------:R-:W-:Y:S01]  /*1610*/  ISETP.GT.U32.AND P0, PT, R7.reuse, R28, PT ;  /* 0x0000001c0700720c */ /* 0x040fe20003f04070 */
[----:B------:R-:W-:Y:S01]  /*1620*/  @!P3 IMAD.IADD R32, R32, 0x1, -R7 ;  /* 0x000000012020b824 */ /* 0x000fe200078e0a07 */
[C---:B------:R-:W-:Y:S01]  /*1630*/  ISETP.GT.U32.AND P4, PT, R7.reuse, R30, PT ;  /* 0x0000001e0700720c */ /* 0x040fe20003f84070 */
[----:B------:R-:W-:Y:S02]  /*1640*/  IMAD.MOV R13, RZ, RZ, -R13 ;  /* 0x000000ffff0d7224 */ /* 0x000fe400078e0a0d */
[----:B------:R-:W-:Y:S01]  /*1650*/  @!P5 IMAD.MOV R24, RZ, RZ, -R24 ;  /* 0x000000ffff18d224 */ /* 0x000fe200078e0a18 */
[C---:B------:R-:W-:Y:S01]  /*1660*/  ISETP.GT.U32.AND P3, PT, R7.reuse, R32, PT ;  /* 0x000000200700720c */ /* 0x040fe20003f64070 */
[----:B------:R-:W-:Y:S01]  /*1670*/  IMAD R12, R7, R13, R34 ;  /* 0x0000000d070c7224 */ /* 0x000fe200078e0222 */
[----:B------:R-:W-:Y:S01]  /*1680*/  ISETP.GE.AND P5, PT, R33, RZ, PT ;  /* 0x000000ff2100720c */ /* 0x000fe20003fa6270 */
[----:B------:R-:W-:Y:S01]  /*1690*/  IMAD.HI.U32 R13, R11, R14, RZ ;  /* 0x0000000e0b0d7227 */ /* 0x000fe200078e00ff */
[----:B------:R-:W-:-:S03]  /*16a0*/  LOP3.LUT R33, R8, 0x1c, RZ, 0xfc, !PT ;  /* 0x0000001c08217812 */ /* 0x000fc600078efcff */
[----:B------:R-:W-:Y:S01]  /*16b0*/  IMAD.MOV R15, RZ, RZ, -R13 ;  /* 0x000000ffff0f7224 */ /* 0x000fe200078e0a0d */
[----:B------:R-:W-:Y:S01]  /*16c0*/  IABS R34, R33 ;  /* 0x0000002100227213 */ /* 0x000fe20000000000 */
[--C-:B------:R-:W-:Y:S02]  /*16d0*/  @!P0 IMAD.IADD R28, R28, 0x1, -R7.reuse ;  /* 0x000000011c1c8824 */ /* 0x100fe400078e0a07 */
[C---:B------:R-:W-:Y:S02]  /*16e0*/  IMAD R14, R7.reuse, R15, R14 ;  /* 0x0000000f070e7224 */ /* 0x040fe400078e020e */
[--C-:B------:R-:W-:Y:S01]  /*16f0*/  @!P3 IMAD.IADD R32, R32, 0x1, -R7.reuse ;  /* 0x000000012020b824 */ /* 0x100fe200078e0a07 */
[C---:B------:R-:W-:Y:S01]  /*1700*/  ISETP.GT.U32.AND P0, PT, R7.reuse, R28, PT ;  /* 0x0000001c0700720c */ /* 0x040fe20003f04070 */
[----:B------:R-:W-:Y:S01]  /*1710*/  @!P4 IMAD.IADD R30, R30, 0x1, -R7 ;  /* 0x000000011e1ec824 */ /* 0x000fe200078e0a07 */
[----:B------:R-:W-:Y:S01]  /*1720*/  ISETP.GT.U32.AND P3, PT, R7, R14, PT ;  /* 0x0000000e0700720c */ /* 0x000fe20003f64070 */
[----:B------:R-:W-:-:S03]  /*1730*/  IMAD.HI.U32 R13, R11, R34, RZ ;  /* 0x000000220b0d7227 */ /* 0x000fc600078e00ff */
[C---:B------:R-:W-:Y:S01]  /*1740*/  ISETP.GT.U32.AND P4, PT, R7.reuse, R30, PT ;  /* 0x0000001e0700720c */ /* 0x040fe20003f84070 */
[----:B------:R-:W-:Y:S02]  /*1750*/  IMAD.MOV R15, RZ, RZ, -R13 ;  /* 0x000000ffff0f7224 */ /* 0x000fe400078e0a0d */
[----:B------:R-:W-:Y:S02]  /*1760*/  @!P6 IMAD.MOV R32, RZ, RZ, -R32 ;  /* 0x000000ffff20e224 */ /* 0x000fe400078e0a20 */
[C---:B------:R-:W-:Y:S02]  /*1770*/  IMAD R34, R7.reuse, R15, R34 ;  /* 0x0000000f07227224 */ /* 0x040fe400078e0222 */
[--C-:B------:R-:W-:Y:S01]  /*1780*/  @!P0 IMAD.IADD R28, R28, 0x1, -R7.reuse ;  /* 0x000000011c1c8824 */ /* 0x100fe200078e0a07 */
[C---:B------:R-:W-:Y:S01]  /*1790*/  ISETP.GT.U32.AND P0, PT, R7.reuse, R12, PT ;  /* 0x0000000c0700720c */ /* 0x040fe20003f04070 */
[--C-:B------:R-:W-:Y:S01]  /*17a0*/  @!P3 IMAD.IADD R14, R14, 0x1, -R7.reuse ;  /* 0x000000010e0eb824 */ /* 0x100fe200078e0a07 */
[----:B------:R-:W-:Y:S01]  /*17b0*/  ISETP.GT.U32.AND P6, PT, R7, R34, PT ;  /* 0x000000220700720c */ /* 0x000fe20003fc4070 */
[----:B------:R-:W-:Y:S01]  /*17c0*/  @!P5 IMAD.MOV R28, RZ, RZ, -R28 ;  /* 0x000000ffff1cd224 */ /* 0x000fe200078e0a1c */
[----:B------:R-:W-:Y:S01]  /*17d0*/  ISETP.GE.AND P5, PT, R31, RZ, PT ;  /* 0x000000ff1f00720c */ /* 0x000fe20003fa6270 */
[----:B------:R-:W-:Y:S01]  /*17e0*/  @!P4 IMAD.IADD R30, R30, 0x1, -R7 ;  /* 0x000000011e1ec824 */ /* 0x000fe200078e0a07 */
[----:B------:R-:W-:Y:S01]  /*17f0*/  ISETP.GT.U32.AND P3, PT, R7, R14, PT ;  /* 0x0000000e0700720c */ /* 0x000fe20003f64070 */
[----:B------:R-:W-:Y:S01]  /*1800*/  IMAD.HI.U32 R13, R11, R36, RZ ;  /* 0x000000240b0d7227 */ /* 0x000fe200078e00ff */
[----:B------:R-:W-:-:S02]  /*1810*/  LOP3.LUT R31, R8, 0x22, RZ, 0xfc, !PT ;  /* 0x00000022081f7812 */ /* 0x000fc400078efcff */
[----:B------:R-:W-:Y:S01]  /*1820*/  ISETP.GE.AND P4, PT, R29, RZ, PT ;  /* 0x000000ff1d00720c */ /* 0x000fe20003f86270 */
[----:B------:R-:W-:Y:S01]  /*1830*/  @!P2 IMAD.MOV R30, RZ, RZ, -R30 ;  /* 0x000000ffff1ea224 */ /* 0x000fe200078e0a1e */
[----:B------:R-:W-:Y:S01]  /*1840*/  ISETP.GE.AND P2, PT, R33, RZ, PT ;  /* 0x000000ff2100720c */ /* 0x000fe20003f46270 */
[----:B------:R-:W-:Y:S01]  /*1850*/  IMAD.MOV R13, RZ, RZ, -R13 ;  /* 0x000000ffff0d7224 */ /* 0x000fe200078e0a0d */
[----:B------:R-:W-:Y:S01]  /*1860*/  IABS R40, R31 ;  /* 0x0000001f00287213 */ /* 0x000fe20000000000 */
[----:B------:R-:W-:Y:S01]  /*1870*/  @!P6 IMAD.IADD R34, R34, 0x1, -R7 ;  /* 0x000000012222e824 */ /* 0x000fe200078e0a07 */
[----:B------:R-:W-:Y:S01]  /*1880*/  LOP3.LUT R33, R8, 0x24, RZ, 0xfc, !PT ;  /* 0x0000002408217812 */ /* 0x000fe200078efcff */
[----:B------:R-:W-:Y:S02]  /*1890*/  IMAD R36, R7, R13, R36 ;  /* 0x0000000d07247224 */ /* 0x000fe400078e0224 */
[----:B------:R-:W-:Y:S01]  /*18a0*/  IMAD.HI.U32 R13, R11, R40, RZ ;  /* 0x000000280b0d7227 */ /* 0x000fe200078e00ff */
[----:B------:R-:W-:-:S02]  /*18b0*/  IABS R42, R33 ;  /* 0x00000021002a7213 */ /* 0x000fc40000000000 */
[C---:B------:R-:W-:Y:S01]  /*18c0*/  ISETP.GT.U32.AND P6, PT, R7.reuse, R34, PT ;  /* 0x000000220700720c */ /* 0x040fe20003fc4070 */
[--C-:B------:R-:W-:Y:S01]  /*18d0*/  @!P3 IMAD.IADD R14, R14, 0x1, -R7.reuse ;  /* 0x000000010e0eb824 */ /* 0x100fe200078e0a07 */
[----:B------:R-:W-:Y:S01]  /*18e0*/  ISETP.GT.U32.AND P3, PT, R7, R36, PT ;  /* 0x000000240700720c */ /* 0x000fe20003f64070 */
[----:B------:R-:W-:Y:S02]  /*18f0*/  @!P0 IMAD.IADD R12, R12, 0x1, -R7 ;  /* 0x000000010c0c8824 */ /* 0x000fe400078e0a07 */
[----:B------:R-:W-:Y:S02]  /*1900*/  IMAD.MOV R15, RZ, RZ, -R13 ;  /* 0x000000ffff0f7224 */ /* 0x000fe400078e0a0d */
[----:B------:R-:W-:Y:S01]  /*1910*/  IMAD.HI.U32 R13, R11, R42, RZ ;  /* 0x0000002a0b0d7227 */ /* 0x000fe200078e00ff */
[----:B------:R-:W-:-:S03]  /*1920*/  ISETP.GT.U32.AND P0, PT, R7, R12, PT ;  /* 0x0000000c0700720c */ /* 0x000fc60003f04070 */
[C---:B------:R-:W-:Y:S02]  /*1930*/  IMAD R40, R7.reuse, R15, R40 ;  /* 0x0000000f07287224 */ /* 0x040fe400078e0228 */
[----:B------:R-:W-:Y:S02]  /*1940*/  IMAD.MOV R15, RZ, RZ, -R13 ;  /* 0x000000ffff0f7224 */ /* 0x000fe400078e0a0d */
[--C-:B------:R-:W-:Y:S01]  /*1950*/  @!P6 IMAD.IADD R34, R34, 0x1, -R7.reuse ;  /* 0x000000012222e824 */ /* 0x100fe200078e0a07 */
[C---:B------:R-:W-:Y:S01]  /*1960*/  ISETP.GT.U32.AND P6, PT, R7.reuse, R40, PT ;  /* 0x000000280700720c */ /* 0x040fe20003fc4070 */
[C---:B------:R-:W-:Y:S02]  /*1970*/  IMAD R42, R7.reuse, R15, R42 ;  /* 0x0000000f072a7224 */ /* 0x040fe400078e022a */
[--C-:B------:R-:W-:Y:S02]  /*1980*/  @!P3 IMAD.IADD R36, R36, 0x1, -R7.reuse ;  /* 0x000000012424b824 */ /* 0x100fe400078e0a07 */
[----:B------:R-:W-:Y:S01]  /*1990*/  @!P0 IMAD.IADD R12, R12, 0x1, -R7 ;  /* 0x000000010c0c8824 */ /* 0x000fe200078e0a07 */
[----:B------:R-:W-:Y:S01]  /*19a0*/  ISETP.GT.U32.AND P3, PT, R7, R42, PT ;  /* 0x0000002a0700720c */ /* 0x000fe20003f64070 */
[----:B------:R-:W-:Y:S01]  /*19b0*/  IMAD.HI.U32 R15, R11, R46, RZ ;  /* 0x0000002e0b0f7227 */ /* 0x000fe200078e00ff */
[----:B------:R-:W-:-:S02]  /*19c0*/  ISETP.GE.AND P0, PT, R35, RZ, PT ;  /* 0x000000ff2300720c */ /* 0x000fc40003f06270 */
[----:B------:R-:W-:Y:S01]  /*19d0*/  LOP3.LUT R35, R8, 0x26, RZ, 0xfc, !PT ;  /* 0x0000002608237812 */ /* 0x000fe200078efcff */
[----:B------:R-:W-:Y:S02]  /*19e0*/  IMAD.MOV R15, RZ, RZ, -R15 ;  /* 0x000000ffff0f7224 */ /* 0x000fe400078e0a0f */
[--C-:B------:R-:W-:Y:S01]  /*19f0*/  @!P6 IMAD.IADD R40, R40, 0x1, -R7.reuse ;  /* 0x000000012828e824 */ /* 0x100fe200078e0a07 */
[----:B------:R-:W-:Y:S01]  /*1a00*/  IABS R44, R35 ;  /* 0x00000023002c7213 */ /* 0x000fe20000000000 */
[C---:B------:R-:W-:Y:S01]  /*1a10*/  IMAD R46, R7.reuse, R15, R46 ;  /* 0x0000000f072e7224 */ /* 0x040fe200078e022e */
[----:B------:R-:W-:Y:S01]  /*1a20*/  ISETP.GT.U32.AND P6, PT, R7, R36, PT ;  /* 0x000000240700720c */ /* 0x000fe20003fc4070 */
[----:B------:R-:W-:Y:S02]  /*1a30*/  IMAD.MOV.U32 R148, RZ, RZ, R12 ;  /* 0x000000ffff947224 */ /* 0x000fe400078e000c */
[----:B------:R-:W-:Y:S02]  /*1a40*/  @!P3 IMAD.IADD R42, R42, 0x1, -R7 ;  /* 0x000000012a2ab824 */ /* 0x000fe400078e0a07 */
[----:B------:R-:W-:-:S03]  /*1a50*/  IMAD.HI.U32 R13, R11, R44, RZ ;  /* 0x0000002c0b0d7227 */ /* 0x000fc600078e00ff */
[----:B------:R-:W-:Y:S01]  /*1a60*/  ISETP.GT.U32.AND P3, PT, R7, R42, PT ;  /* 0x0000002a0700720c */ /* 0x000fe20003f64070 */
[----:B------:R-:W-:Y:S02]  /*1a70*/  IMAD.MOV R29, RZ, RZ, -R13 ;  /* 0x000000ffff1d7224 */ /* 0x000fe400078e0a0d */
[----:B------:R-:W-:-:S04]  /*1a80*/  IMAD.HI.U32 R13, R11, R38, RZ ;  /* 0x000000260b0d7227 */ /* 0x000fc800078e00ff */
[C---:B------:R-:W-:Y:S02]  /*1a90*/  IMAD R44, R7.reuse, R29, R44 ;  /* 0x0000001d072c7224 */ /* 0x040fe400078e022c */
[----:B------:R-:W-:Y:S02]  /*1aa0*/  @!P6 IMAD.IADD R36, R36, 0x1, -R7 ;  /* 0x000000012424e824 */ /* 0x000fe400078e0a07 */
[----:B------:R-:W-:Y:S01]  /*1ab0*/  IMAD.MOV R13, RZ, RZ, -R13 ;  /* 0x000000ffff0d7224 */ /* 0x000fe200078e0a0d */
[C---:B------:R-:W-:Y:S01]  /*1ac0*/  ISETP.GT.U32.AND P6, PT, R7.reuse, R44, PT ;  /* 0x0000002c0700720c */ /* 0x040fe20003fc4070 */
[----:B------:R-:W-:Y:S01]  /*1ad0*/  @!P3 IMAD.IADD R42, R42, 0x1, -R7 ;  /* 0x000000012a2ab824 */ /* 0x000fe200078e0a07 */
[C---:B------:R-:W-:Y:S01]  /*1ae0*/  ISETP.GT.U32.AND P3, PT, R7.reuse, R46, PT ;  /* 0x0000002e0700720c */ /* 0x040fe20003f64070 */
[----:B------:R-:W-:Y:S02]  /*1af0*/  IMAD R12, R7, R13, R38 ;  /* 0x0000000d070c7224 */ /* 0x000fe400078e0226 */
[----:B------:R-:W-:-:S04]  /*1b00*/  IMAD.HI.U32 R13, R11, R48, RZ ;  /* 0x000000300b0d7227 */ /* 0x000fc800078e00ff */
[----:B------:R-:W-:Y:S01]  /*1b10*/  @!P5 IMAD.MOV R148, RZ, RZ, -R148 ;  /* 0x000000ffff94d224 */ /* 0x000fe200078e0a94 */
[C---:B------:R-:W-:Y:S01]  /*1b20*/  ISETP.GT.U32.AND P5, PT, R7.reuse, R40, PT ;  /* 0x000000280700720c */ /* 0x040fe20003fa4070 */
[----:B------:R-:W-:Y:S02]  /*1b30*/  IMAD.MOV R13, RZ, RZ, -R13 ;  /* 0x000000ffff0d7224 */ /* 0x000fe400078e0a0d */
[--C-:B------:R-:W-:Y:S02]  /*1b40*/  @!P6 IMAD.IADD R44, R44, 0x1, -R7.reuse ;  /* 0x000000012c2ce824 */ /* 0x100fe400078e0a07 */
[----:B------:R-:W-:Y:S01]  /*1b50*/  IMAD.MOV.U32 R126, RZ, RZ, R14 ;  /* 0x000000ffff7e7224 */ /* 0x000fe200078e000e */
[----:B------:R-:W-:Y:S01]  /*1b60*/  IABS R14, R8 ;  /* 0x00000008000e7213 */ /* 0x000fe20000000000 */
[----:B------:R-:W-:Y:S02]  /*1b70*/  IMAD R48, R7, R13, R48 ;  /* 0x0000000d07307224 */ /* 0x000fe400078e0230 */
[----:B------:R-:W-:Y:S01]  /*1b80*/  @!P3 IMAD.IADD R46, R46, 0x1, -R7 ;  /* 0x000000012e2eb824 */ /* 0x000fe200078e0a07 */
[----:B------:R-:W-:Y:S01]  /*1b90*/  ISETP.GE.AND P3, PT, R33, RZ, PT ;  /* 0x000000ff2100720c */ /* 0x000fe20003f66270 */
[----:B------:R-:W-:Y:S01]  /*1ba0*/  @!P4 IMAD.MOV R126, RZ, RZ, -R126 ;  /* 0x000000ffff7ec224 */ /* 0x000fe200078e0a7e */
[C---:B------:R-:W-:Y:S01]  /*1bb0*/  ISETP.GT.U32.AND P4, PT, R7.reuse, R44, PT ;  /* 0x0000002c0700720c */ /* 0x040fe20003f84070 */
[----:B------:R-:W-:Y:S01]  /*1bc0*/  IMAD.MOV.U32 R38, RZ, RZ, R36 ;  /* 0x000000ffff267224 */ /* 0x000fe200078e0024 */
[----:B------:R-:W-:Y:S01]  /*1bd0*/  ISETP.GT.U32.AND P6, PT, R7, R48, PT ;  /* 0x000000300700720c */ /* 0x000fe20003fc4070 */
[----:B------:R-:W-:-:S04]  /*1be0*/  IMAD.HI.U32 R13, R11, R52, RZ ;  /* 0x000000340b0d7227 */ /* 0x000fc800078e00ff */
[----:B------:R-:W-:-:S04]  /*1bf0*/  IMAD.HI.U32 R15, R11, R54, RZ ;  /* 0x000000360b0f7227 */ /* 0x000fc800078e00ff */
[----:B------:R-:W-:Y:S01]  /*1c00*/  @!P0 IMAD.MOV R38, RZ, RZ, -R38 ;  /* 0x000000ffff268224 */ /* 0x000fe200078e0a26 */
[----:B------:R-:W-:Y:S01]  /*1c10*/  ISETP.GT.U32.AND P0, PT, R7, R46, PT ;  /* 0x0000002e0700720c */ /* 0x000fe20003f04070 */
[----:B------:R-:W-:Y:S02]  /*1c20*/  IMAD.MOV R29, RZ, RZ, -R13 ;  /* 0x000000ffff1d7224 */ /* 0x000fe400078e0a0d */
[----:B------:R-:W-:Y:S02]  /*1c30*/  IMAD.MOV R15, RZ, RZ, -R15 ;  /* 0x000000ffff0f7224 */ /* 0x000fe400078e0a0f */
[----:B------:R-:W-:-:S04]  /*1c40*/  IMAD.HI.U32 R13, R11, R56, RZ ;  /* 0x000000380b0d7227 */ /* 0x000fc800078e00ff */
[----:B------:R-:W-:Y:S01]  /*1c50*/  @!P5 IMAD.IADD R40, R40, 0x1, -R7 ;  /* 0x000000012828d824 */ /* 0x000fe200078e0a07 */
[C---:B------:R-:W-:Y:S01]  /*1c60*/  ISETP.GT.U32.AND P5, PT, R7.reuse, R12, PT ;  /* 0x0000000c0700720c */ /* 0x040fe20003fa4070 */
[C---:B------:R-:W-:Y:S02]  /*1c70*/  IMAD R54, R7.reuse, R15, R54 ;  /* 0x0000000f07367224 */ /* 0x040fe400078e0236 */
[----:B------:R-:W-:Y:S02]  /*1c80*/  IMAD.MOV R13, RZ, RZ, -R13 ;  /* 0x000000ffff0d7224 */ /* 0x000fe400078e0a0d */
[--C-:B------:R-:W-:Y:S01]  /*1c90*/  @!P4 IMAD.IADD R44, R44, 0x1, -R7.reuse ;  /* 0x000000012c2cc824 */ /* 0x100fe200078e0a07 */
[C---:B------:R-:W-:Y:S01]  /*1ca0*/  ISETP.GT.U32.AND P4, PT, R7.reuse, R54, PT ;  /* 0x000000360700720c */ /* 0x040fe20003f84070 */
[----:B------:R-:W-:Y:S02]  /*1cb0*/  IMAD R56, R7, R13, R56 ;  /* 0x0000000d07387224 */ /* 0x000fe400078e0238 */
[----:B------:R-:W-:-:S02]  /*1cc0*/  @!P0 IMAD.IADD R46, R46, 0x1, -R7 ;  /* 0x000000012e2e8824 */ /* 0x000fc400078e0a07 */
[--C-:B------:R-:W-:Y:S01]  /*1cd0*/  @!P6 IMAD.IADD R48, R48, 0x1, -R7.reuse ;  /* 0x000000013030e824 */ /* 0x100fe200078e0a07 */
[----:B------:R-:W-:Y:S01]  /*1ce0*/  ISETP.GT.U32.AND P0, PT, R7, R56, PT ;  /* 0x000000380700720c */ /* 0x000fe20003f04070 */
[--C-:B------:R-:W-:Y:S01]  /*1cf0*/  @!P5 IMAD.IADD R12, R12, 0x1, -R7.reuse ;  /* 0x000000010c0cd824 */ /* 0x100fe200078e0a07 */
[----:B------:R-:W-:Y:S01]  /*1d00*/  ISETP.GE.AND P5, PT, R31, RZ, PT ;  /* 0x000000ff1f00720c */ /* 0x000fe20003fa6270 */
[----:B------:R-:W-:Y:S01]  /*1d10*/  @!P2 IMAD.MOV R34, RZ, RZ, -R34 ;  /* 0x000000ffff22a224 */ /* 0x000fe200078e0a22 */
[C---:B------:R-:W-:Y:S01]  /*1d20*/  ISETP.GT.U32.AND P6, PT, R7.reuse, R48, PT ;  /* 0x000000300700720c */ /* 0x040fe20003fc4070 */
[C---:B------:R-:W-:Y:S01]  /*1d30*/  IMAD R52, R7.reuse, R29, R52 ;  /* 0x0000001d07347224 */ /* 0x040fe200078e0234 */
[----:B------:R-:W-:Y:S01]  /*1d40*/  ISETP.GT.U32.AND P2, PT, R7, R12, PT ;  /* 0x0000000c0700720c */ /* 0x000fe20003f44070 */
[----:B------:R-:W-:Y:S02]  /*1d50*/  @!P4 IMAD.IADD R54, R54, 0x1, -R7 ;  /* 0x000000013636c824 */ /* 0x000fe400078e0a07 */
[----:B------:R-:W-:-:S04]  /*1d60*/  IMAD.HI.U32 R13, R11, R58, RZ ;  /* 0x0000003a0b0d7227 */ /* 0x000fc800078e00ff */
[--C-:B------:R-:W-:Y:S01]  /*1d70*/  @!P0 IMAD.IADD R56, R56, 0x1, -R7.reuse ;  /* 0x0000000138388824 */ /* 0x100fe200078e0a07 */
[C---:B------:R-:W-:Y:S01]  /*1d80*/  ISETP.GT.U32.AND P0, PT, R7.reuse, R54, PT ;  /* 0x000000360700720c */ /* 0x040fe20003f04070 */
[----:B------:R-:W-:Y:S01]  /*1d90*/  @!P5 IMAD.MOV R40, RZ, RZ, -R40 ;  /* 0x000000ffff28d224 */ /* 0x000fe200078e0a28 */
[----:B------:R-:W-:Y:S01]  /*1da0*/  ISETP.GT.U32.AND P5, PT, R7, R52, PT ;  /* 0x000000340700720c */ /* 0x000fe20003fa4070 */
[----:B------:R-:W-:Y:S01]  /*1db0*/  @!P6 IMAD.IADD R48, R48, 0x1, -R7 ;  /* 0x000000013030e824 */ /* 0x000fe200078e0a07 */
[----:B------:R-:W-:Y:S01]  /*1dc0*/  ISETP.GE.AND P6, PT, R39, RZ, PT ;  /* 0x000000ff2700720c */ /* 0x000fe20003fc6270 */
[----:B------:R-:W-:Y:S01]  /*1dd0*/  IMAD.MOV R13, RZ, RZ, -R13 ;  /* 0x000000ffff0d7224 */ /* 0x000fe200078e0a0d */
[----:B------:R-:W-:Y:S01]  /*1de0*/  LOP3.LUT R39, R8, 0x38, RZ, 0xfc, !PT ;  /* 0x0000003808277812 */ /* 0x000fe200078efcff */
[----:B------:R-:W-:Y:S01]  /*1df0*/  @!P2 IMAD.IADD R12, R12, 0x1, -R7 ;  /* 0x000000010c0ca824 */ /* 0x000fe200078e0a07 */
[----:B------:R-:W-:Y:S01]  /*1e00*/  ISETP.GE.AND P2, PT, R37, RZ, PT ;  /* 0x000000ff2500720c */ /* 0x000fe20003f46270 */
[----:B------:R-:W-:Y:S01]  /*1e10*/  IMAD R58, R7, R13, R58 ;  /* 0x0000000d073a7224 */ /* 0x000fe200078e023a */
[----:B------:R-:W-:Y:S01]  /*1e20*/  IABS R60, R39 ;  /* 0x00000027003c7213 */ /* 0x000fe20000000000 */
[----:B------:R-:W-:-:S02]  /*1e30*/  IMAD.MOV.U32 R134, RZ, RZ, R12 ;  /* 0x000000ffff867224 */ /* 0x000fc400078e000c */
[----:B------:R-:W-:Y:S01]  /*1e40*/  @!P0 IMAD.IADD R54, R54, 0x1, -R7 ;  /* 0x0000000136368824 */ /* 0x000fe200078e0a07 */
[----:B------:R-:W-:Y:S01]  /*1e50*/  ISETP.GT.U32.AND P0, PT, R7, R58, PT ;  /* 0x0000003a0700720c */ /* 0x000fe20003f04070 */
[----:B------:R-:W-:-:S04]  /*1e60*/  IMAD.HI.U32 R12, R11, R60, RZ ;  /* 0x0000003c0b0c7227 */ /* 0x000fc800078e00ff */
[--C-:B------:R-:W-:Y:S01]  /*1e70*/  @!P5 IMAD.IADD R52, R52, 0x1, -R7.reuse ;  /* 0x000000013434d824 */ /* 0x100fe200078e0a07 */
[----:B------:R-:W-:Y:S01]  /*1e80*/  ISETP.GE.AND P5, PT, R41, RZ, PT ;  /* 0x000000ff2900720c */ /* 0x000fe20003fa6270 */
[----:B------:R-:W-:Y:S01]  /*1e90*/  IMAD.MOV R12, RZ, RZ, -R12 ;  /* 0x000000ffff0c7224 */ /* 0x000fe200078e0a0c */
[----:B------:R-:W-:Y:S01]  /*1ea0*/  LOP3.LUT R41, R8, 0x3a, RZ, 0xfc, !PT ;  /* 0x0000003a08297812 */ /* 0x000fe200078efcff */
[----:B------:R-:W-:Y:S01]  /*1eb0*/  IMAD.HI.U32 R13, R11, R14, RZ ;  /* 0x0000000e0b0d7227 */ /* 0x000fe200078e00ff */
[C---:B------:R-:W-:Y:S02]  /*1ec0*/  ISETP.GT.U32.AND P4, PT, R7.reuse, R52, PT ;  /* 0x000000340700720c */ /* 0x040fe40003f84070 */
[----:B------:R-:W-:Y:S01]  /*1ed0*/  IABS R62, R41 ;  /* 0x00000029003e7213 */ /* 0x000fe20000000000 */
[----:B------:R-:W-:Y:S01]  /*1ee0*/  IMAD R60, R7, R12, R60 ;  /* 0x0000000c073c7224 */ /* 0x000fe200078e023c */
[----:B------:R-:W-:Y:S01]  /*1ef0*/  LEA.HI R12, R3, R0, RZ, 0x1a ;  /* 0x00000000030c7211 */ /* 0x000fe200078fd0ff */
[----:B------:R-:W-:-:S02]  /*1f00*/  @!P0 IMAD.IADD R58, R58, 0x1, -R7 ;  /* 0x000000013a3a8824 */ /* 0x000fc400078e0a07 */
[----:B------:R-:W-:Y:S01]  /*1f10*/  IMAD.MOV R15, RZ, RZ, -R13 ;  /* 0x000000ffff0f7224 */ /* 0x000fe200078e0a0d */
[----:B------:R-:W-:Y:S01]  /*1f20*/  ISETP.GT.U32.AND P0, PT, R7, R60, PT ;  /* 0x0000003c0700720c */ /* 0x000fe20003f04070 */
[----:B------:R-:W-:-:S04]  /*1f30*/  IMAD.HI.U32 R13, R11, R62, RZ ;  /* 0x0000003e0b0d7227 */ /* 0x000fc800078e00ff */
[----:B------:R-:W-:Y:S02]  /*1f40*/  IMAD R14, R7, R15, R14 ;  /* 0x0000000f070e7224 */ /* 0x000fe400078e020e */
[----:B------:R-:W-:Y:S02]  /*1f50*/  IMAD.MOV R15, RZ, RZ, -R13 ;  /* 0x000000ffff0f7224 */ /* 0x000fe400078e0a0d */
[----:B------:R-:W-:Y:S01]  /*1f60*/  @!P3 IMAD.MOV R42, RZ, RZ, -R42 ;  /* 0x000000ffff2ab224 */ /* 0x000fe200078e0a2a */
[----:B------:R-:W-:Y:S01]  /*1f70*/  ISETP.GE.AND P3, PT, R35, RZ, PT ;  /* 0x000000ff2300720c */ /* 0x000fe20003f66270 */
[C---:B------:R-:W-:Y:S02]  /*1f80*/  IMAD R62, R7.reuse, R15, R62 ;  /* 0x0000000f073e7224 */ /* 0x040fe400078e023e */
[--C-:B------:R-:W-:Y:S02]  /*1f90*/  @!P0 IMAD.IADD R60, R60, 0x1, -R7.reuse ;  /* 0x000000013c3c8824 */ /* 0x100fe400078e0a07 */
[----:B------:R-:W-:Y:S01]  /*1fa0*/  @!P2 IMAD.MOV R134, RZ, RZ, -R134 ;  /* 0x000000ffff86a224 */ /* 0x000fe200078e0a86 */
[----:B------:R-:W-:Y:S01]  /*1fb0*/  ISETP.GT.U32.AND P0, PT, R7, R62, PT ;  /* 0x0000003e0700720c */ /* 0x000fe20003f04070 */
[C---:B------:R-:W-:Y:S01]  /*1fc0*/  VIADD R33, R12.reuse, 0xe ;  /* 0x0000000e0c217836 */ /* 0x040fe20000000000 */
[----:B------:R-:W-:Y:S01]  /*1fd0*/  ISETP.GE.AND P2, PT, R43, RZ, PT ;  /* 0x000000ff2b00720c */ /* 0x000fe20003f46270 */
[----:B------:R-:W-:Y:S01]  /*1fe0*/  VIADD R37, R12, 0x2e ;  /* 0x0000002e0c257836 */ /* 0x000fe20000000000 */
[----:B------:R-:W-:Y:S01]  /*1ff0*/  LOP3.LUT R43, R8, 0x3c, RZ, 0xfc, !PT ;  /* 0x0000003c082b7812 */ /* 0x000fe200078efcff */
[--C-:B------:R-:W-:Y:S01]  /*2000*/  @!P4 IMAD.IADD R52, R52, 0x1, -R7.reuse ;  /* 0x000000013434c824 */ /* 0x100fe200078e0a07 */
[----:B------:R-:W-:Y:S01]  /*2010*/  ISETP.GE.AND P4, PT, R45, RZ, PT ;  /* 0x000000ff2d00720c */ /* 0x000fe20003f86270 */
[----:B------:R-:W-:Y:S01]  /*2020*/  @!P3 IMAD.MOV R44, RZ, RZ, -R44 ;  /* 0x000000ffff2cb224 */ /* 0x000fe200078e0a2c */
[C---:B------:R-:W-:Y:S01]  /*2030*/  ISETP.GT.U32.AND P3, PT, R7.reuse, R56, PT ;  /* 0x000000380700720c */ /* 0x040fe20003f64070 */
[C---:B------:R-:W-:Y:S01]  /*2040*/  VIADD R35, R12.reuse, 0x1e ;  /* 0x0000001e0c237836 */ /* 0x040fe20000000000 */
[----:B------:R-:W-:Y:S01]  /*2050*/  IABS R64, R43 ;  /* 0x0000002b00407213 */ /* 0x000fe20000000000 */
[----:B------:R-:W-:Y:S01]  /*2060*/  VIADD R31, R12, 0x3e ;  /* 0x0000003e0c1f7836 */ /* 0x000fe20000000000 */
[----:B------:R-:W-:Y:S01]  /*2070*/  IABS R36, R33 ;  /* 0x0000002100247213 */ /* 0x000fe20000000000 */
[----:B------:R-:W-:Y:S01]  /*2080*/  @!P0 IMAD.IADD R62, R62, 0x1, -R7 ;  /* 0x000000013e3e8824 */ /* 0x000fe200078e0a07 */
[----:B------:R-:W-:Y:S01]  /*2090*/  ISETP.GT.U32.AND P0, PT, R7, R14, PT ;  /* 0x0000000e0700720c */ /* 0x000fe20003f04070 */
[----:B------:R-:W-:Y:S01]  /*20a0*/  IMAD.HI.U32 R13, R11, R64, RZ ;  /* 0x000000400b0d7227 */ /* 0x000fe200078e00ff */
[----:B------:R-:W-:-:S02]  /*20b0*/  IABS R66, R37 ;  /* 0x0000002500427213 */ /* 0x000fc40000000000 */
[----:B------:R-:W-:Y:S01]  /*20c0*/  IABS R50, R35 ;  /* 0x0000002300327213 */ /* 0x000fe20000000000 */
[----:B------:R-:W-:Y:S01]  /*20d0*/  IMAD.MOV R13, RZ, RZ, -R13 ;  /* 0x000000ffff0d7224 */ /* 0x000fe200078e0a0d */
[----:B------:R-:W-:Y:S01]  /*20e0*/  IABS R82, R31 ;  /* 0x0000001f00527213 */ /* 0x000fe20000000000 */
[----:B------:R-:W-:Y:S01]  /*20f0*/  @!P3 IMAD.IADD R56, R56, 0x1, -R7 ;  /* 0x000000013838b824 */ /* 0x000fe200078e0a07 */
[----:B------:R-:W-:Y:S01]  /*2100*/  ISETP.GE.AND P3, PT, R47, RZ, PT ;  /* 0x000000ff2f00720c */ /* 0x000fe20003f66270 */
[----:B------:R-:W-:Y:S02]  /*2110*/  IMAD R64, R7, R13, R64 ;  /* 0x0000000d07407224 */ /* 0x000fe400078e0240 */
[----:B------:R-:W-:-:S04]  /*2120*/  IMAD.HI.U32 R13, R11, R36, RZ ;  /* 0x000000240b0d7227 */ /* 0x000fc800078e00ff */
[----:B------:R-:W-:Y:S01]  /*2130*/  @!P0 IMAD.IADD R14, R14, 0x1, -R7 ;  /* 0x000000010e0e8824 */ /* 0x000fe200078e0a07 */
[----:B------:R-:W-:Y:S01]  /*2140*/  ISETP.GT.U32.AND P0, PT, R7, R58, PT ;  /* 0x0000003a0700720c */ /* 0x000fe20003f04070 */
[----:B------:R-:W-:-:S04]  /*2150*/  IMAD.HI.U32 R12, R11, R66, RZ ;  /* 0x000000420b0c7227 */ /* 0x000fc800078e00ff */
[----:B------:R-:W-:Y:S01]  /*2160*/  @!P2 IMAD.MOV R52, RZ, RZ, -R52 ;  /* 0x000000ffff34a224 */ /* 0x000fe200078e0a34 */
[----:B------:R-:W-:Y:S01]  /*2170*/  ISETP.GT.U32.AND P2, PT, R7, R14, PT ;  /* 0x0000000e0700720c */ /* 0x000fe20003f44070 */
[----:B------:R-:W-:Y:S02]  /*2180*/  IMAD.MOV R13, RZ, RZ, -R13 ;  /* 0x000000ffff0d7224 */ /* 0x000fe400078e0a0d */
[----:B------:R-:W-:Y:S02]  /*2190*/  IMAD.MOV R29, RZ, RZ, -R12 ;  /* 0x000000ffff1d7224 */ /* 0x000fe400078e0a0c */
[----:B------:R-:W-:-:S04]  /*21a0*/  IMAD.HI.U32 R15, R11, R50, RZ ;  /* 0x000000320b0f7227 */ /* 0x000fc800078e00ff */
[C---:B------:R-:W-:Y:S02]  /*21b0*/  IMAD R12, R7.reuse, R13, R36 ;  /* 0x0000000d070c7224 */ /* 0x040fe400078e0224 */
[----:B------:R-:W-:Y:S01]  /*21c0*/  @!P6 IMAD.MOV R46, RZ, RZ, -R46 ;  /* 0x000000ffff2ee224 */ /* 0x000fe200078e0a2e */
[C---:B------:R-:W-:Y:S01]  /*21d0*/  ISETP.GT.U32.AND P6, PT, R7.reuse, R62, PT ;  /* 0x0000003e0700720c */ /* 0x040fe20003fc4070 */
[----:B------:R-:W-:Y:S01]  /*21e0*/  @!P4 IMAD.MOV R54, RZ, RZ, -R54 ;  /* 0x000000ffff36c224 */ /* 0x000fe200078e0a36 */
[----:B------:R-:W-:Y:S01]  /*21f0*/  ISETP.GT.U32.AND P4, PT, R7, R64, PT ;  /* 0x000000400700720c */ /* 0x000fe20003f84070 */
[----:B------:R-:W-:-:S04]  /*2200*/  IMAD.HI.U32 R11, R11, R82, RZ ;  /* 0x000000520b0b7227 */ /* 0x000fc800078e00ff */
[----:B------:R-:W-:Y:S02]  /*2210*/  IMAD.MOV R15, RZ, RZ, -R15 ;  /* 0x000000ffff0f7224 */ /* 0x000fe400078e0a0f */
[----:B------:R-:W-:Y:S01]  /*2220*/  @!P5 IMAD.MOV R48, RZ, RZ, -R48 ;  /* 0x000000ffff30d224 */ /* 0x000fe200078e0a30 */
[C---:B------:R-:W-:Y:S01]  /*2230*/  ISETP.GT.U32.AND P5, PT, R7.reuse, R60, PT ;  /* 0x0000003c0700720c */ /* 0x040fe20003fa4070 */
[----:B------:R-:W-:Y:S01]  /*2240*/  @!P3 IMAD.MOV R56, RZ, RZ, -R56 ;  /* 0x000000ffff38b224 */ /* 0x000fe200078e0a38 */
[C---:B------:R-:W-:Y:S01]  /*2250*/  ISETP.GT.U32.AND P3, PT, R7.reuse, R12, PT ;  /* 0x0000000c0700720c */ /* 0x040fe20003f64070 */
[----:B------:R-:W-:Y:S02]  /*2260*/  IMAD.MOV R11, RZ, RZ, -R11 ;  /* 0x000000ffff0b7224 */ /* 0x000fe400078e0a0b */
[C---:B------:R-:W-:Y:S02]  /*2270*/  IMAD R36, R7.reuse, R15, R50 ;  /* 0x0000000f07247224 */ /* 0x040fe400078e0232 */
[----:B------:R-:W-:Y:S01]  /*2280*/  IMAD R50, R7, R29, R66 ;  /* 0x0000001d07327224 */ /* 0x000fe200078e0242 */
[----:B------:R-:W0:Y:S01]  /*2290*/  LDS R15, [UR9] ;  /* 0x00000009ff0f7984 */ /* 0x000e220008000800 */
[----:B------:R-:W-:Y:S01]  /*22a0*/  @!P2 IMAD.IADD R14, R14, 0x1, -R7 ;  /* 0x000000010e0ea824 */ /* 0x000fe200078e0a07 */
[----:B------:R-:W-:Y:S01]  /*22b0*/  ISETP.GE.AND P2, PT, R39, RZ, PT ;  /* 0x000000ff2700720c */ /* 0x000fe20003f46270 */
[----:B------:R-:W-:-:S02]  /*22c0*/  IMAD R66, R7, R11, R82 ;  /* 0x0000000b07427224 */ /* 0x000fc400078e0252 */
[--C-:B------:R-:W-:Y:S01]  /*22d0*/  @!P0 IMAD.IADD R58, R58, 0x1, -R7.reuse ;  /* 0x000000013a3a8824 */ /* 0x100fe200078e0a07 */
[----:B------:R-:W-:Y:S01]  /*22e0*/  BAR.SYNC.DEFER_BLOCKING 0x0 ;  /* 0x0000000000007b1d */ /* 0x000fe20000010000 */
[--C-:B------:R-:W-:Y:S01]  /*22f0*/  @!P6 IMAD.IADD R62, R62, 0x1, -R7.reuse ;  /* 0x000000013e3ee824 */ /* 0x100fe200078e0a07 */
[C---:B------:R-:W-:Y:S01]  /*2300*/  ISETP.GT.U32.AND P0, PT, R7.reuse, R36, PT ;  /* 0x000000240700720c */ /* 0x040fe20003f04070 */
[--C-:B------:R-:W-:Y:S01]  /*2310*/  @!P4 IMAD.IADD R64, R64, 0x1, -R7.reuse ;  /* 0x000000014040c824 */ /* 0x100fe200078e0a07 */
[C---:B------:R-:W-:Y:S01]  /*2320*/  ISETP.GT.U32.AND P6, PT, R7.reuse, R50, PT ;  /* 0x000000320700720c */ /* 0x040fe20003fc4070 */
[--C-:B------:R-:W-:Y:S01]  /*2330*/  @!P5 IMAD.IADD R60, R60, 0x1, -R7.reuse ;  /* 0x000000013c3cd824 */ /* 0x100fe200078e0a07 */
[----:B------:R-:W-:Y:S01]  /*2340*/  ISETP.GT.U32.AND P4, PT, R7, R66, PT ;  /* 0x000000420700720c */ /* 0x000fe20003f84070 */
[----:B------:R-:W-:Y:S01]  /*2350*/  @!P3 IMAD.IADD R12, R12, 0x1, -R7 ;  /* 0x000000010c0cb824 */ /* 0x000fe200078e0a07 */
[----:B------:R-:W-:Y:S01]  /*2360*/  ISETP.GE.AND P5, PT, R49, RZ, PT ;  /* 0x000000ff3100720c */ /* 0x000fe20003fa6270 */
[----:B------:R-:W-:Y:S01]  /*2370*/  @!P2 IMAD.MOV R60, RZ, RZ, -R60 ;  /* 0x000000ffff3ca224 */ /* 0x000fe200078e0a3c */
[----:B------:R-:W-:Y:S01]  /*2380*/  ISETP.GE.AND P3, PT, R41, RZ, PT ;  /* 0x000000ff2900720c */ /* 0x000fe20003f66270 */
[----:B------:R-:W-:Y:S01]  /*2390*/  IMAD.SHL.U32 R13, R143, 0x200000, RZ ;  /* 0x002000008f0d7824 */ /* 0x000fe200078e00ff */
[----:B------:R-:W-:-:S03]  /*23a0*/  ISETP.GT.U32.AND P2, PT, R7, R12, PT ;  /* 0x0000000c0700720c */ /* 0x000fc60003f44070 */
[--C-:B------:R-:W-:Y:S01]  /*23b0*/  @!P0 IMAD.IADD R36, R36, 0x1, -R7.reuse ;  /* 0x0000000124248824 */ /* 0x100fe200078e0a07 */
[----:B------:R-:W-:Y:S01]  /*23c0*/  ISETP.GE.AND P0, PT, R8, RZ, PT ;  /* 0x000000ff0800720c */ /* 0x000fe20003f06270 */
[--C-:B------:R-:W-:Y:S01]  /*23d0*/  @!P6 IMAD.IADD R50, R50, 0x1, -R7.reuse ;  /* 0x000000013232e824 */ /* 0x100fe200078e0a07 */
[----:B------:R-:W-:Y:S01]  /*23e0*/  LOP3.LUT R13, R13, 0x600000, RZ, 0xc0, !PT ;  /* 0x006000000d0d7812 */ /* 0x000fe200078ec0ff */
[--C-:B------:R-:W-:Y:S01]  /*23f0*/  @!P4 IMAD.IADD R66, R66, 0x1, -R7.reuse ;  /* 0x000000014242c824 */ /* 0x100fe200078e0a07 */
[C---:B------:R-:W-:Y:S01]  /*2400*/  ISETP.GT.U32.AND P6, PT, R7.reuse, R36, PT ;  /* 0x000000240700720c */ /* 0x040fe20003fc4070 */
[----:B------:R-:W-:Y:S01]  /*2410*/  @!P5 IMAD.MOV R58, RZ, RZ, -R58 ;  /* 0x000000ffff3ad224 */ /* 0x000fe200078e0a3a */
[C---:B------:R-:W-:Y:S01]  /*2420*/  ISETP.GT.U32.AND P5, PT, R7.reuse, R64, PT ;  /* 0x000000400700720c */ /* 0x040fe20003fa4070 */
[----:B------:R-:W-:Y:S01]  /*2430*/  @!P3 IMAD.MOV R62, RZ, RZ, -R62 ;  /* 0x000000ffff3eb224 */ /* 0x000fe200078e0a3e */
[C---:B------:R-:W-:Y:S01]  /*2440*/  ISETP.GT.U32.AND P4, PT, R7.reuse, R50, PT ;  /* 0x000000320700720c */ /* 0x040fe20003f84070 */
[----:B------:R-:W-:Y:S01]  /*2450*/  @!P2 IMAD.IADD R12, R12, 0x1, -R7 ;  /* 0x000000010c0ca824 */ /* 0x000fe200078e0a07 */
[----:B------:R-:W-:Y:S01]  /*2460*/  ISETP.GT.U32.AND P3, PT, R7, R66, PT ;  /* 0x000000420700720c */ /* 0x000fe20003f64070 */
[----:B------:R-:W-:Y:S01]  /*2470*/  VIADD R8, R4, 0xffffffe0 ;  /* 0xffffffe004087836 */ /* 0x000fe20000000000 */
[----:B------:R-:W-:Y:S01]  /*2480*/  ISETP.GE.AND P2, PT, R35, RZ, PT ;  /* 0x000000ff2300720c */ /* 0x000fe20003f46270 */
[----:B------:R-:W-:Y:S01]  /*2490*/  @!P0 IMAD.MOV R14, RZ, RZ, -R14 ;  /* 0x000000ffff0e8224 */ /* 0x000fe200078e0a0e */
[----:B------:R-:W-:-:S02]  /*24a0*/  ISETP.GE.AND P0, PT, R43, RZ, PT ;  /* 0x000000ff2b00720c */ /* 0x000fc40003f06270 */
[----:B------:R-:W-:Y:S01]  /*24b0*/  R2UR UR10, R13 ;  /* 0x000000000d0a72ca */ /* 0x000fe200000e0000 */
[--C-:B------:R-:W-:Y:S01]  /*24c0*/  @!P6 IMAD.IADD R36, R36, 0x1, -R7.reuse ;  /* 0x000000012424e824 */ /* 0x100fe200078e0a07 */
[----:B------:R-:W-:Y:S01]  /*24d0*/  ISETP.GE.AND P6, PT, R37, RZ, PT ;  /* 0x000000ff2500720c */ /* 0x000fe20003fc6270 */
[--C-:B------:R-:W-:Y:S01]  /*24e0*/  @!P5 IMAD.IADD R64, R64, 0x1, -R7.reuse ;  /* 0x000000014040d824 */ /* 0x100fe200078e0a07 */
[----:B------:R-:W-:Y:S01]  /*24f0*/  ISETP.GE.AND P5, PT, R33, RZ, PT ;  /* 0x000000ff2100720c */ /* 0x000fe20003fa6270 */
[--C-:B------:R-:W-:Y:S01]  /*2500*/  @!P4 IMAD.IADD R50, R50, 0x1, -R7.reuse ;  /* 0x000000013232c824 */ /* 0x100fe200078e0a07 */
[----:B------:R-:W-:Y:S01]  /*2510*/  ISETP.GE.AND P4, PT, R31, RZ, PT ;  /* 0x000000ff1f00720c */ /* 0x000fe20003f86270 */
[----:B------:R-:W-:Y:S01]  /*2520*/  @!P3 IMAD.IADD R66, R66, 0x1, -R7 ;  /* 0x000000014242b824 */ /* 0x000fe200078e0a07 */
[----:B------:R-:W-:Y:S01]  /*2530*/  ISETP.GE.U32.AND P3, PT, R8, 0x7fffffa1, PT ;  /* 0x7fffffa10800780c */ /* 0x000fe20003f66070 */
[----:B------:R-:W-:Y:S01]  /*2540*/  VIADD R7, R4, 0xfffffffe ;  /* 0xfffffffe04077836 */ /* 0x000fe20000000000 */
[----:B0-----:R-:W-:Y:S01]  /*2550*/  R2UR UR8, R15 ;  /* 0x000000000f0872ca */ /* 0x001fe200000e0000 */
[----:B------:R-:W-:-:S02]  /*2560*/  @!P2 IMAD.MOV R36, RZ, RZ, -R36 ;  /* 0x000000ffff24a224 */ /* 0x000fc400078e0a24 */
[----:B------:R-:W-:Y:S01]  /*2570*/  VIADD R8, R4, 0xfffffff0 ;  /* 0xfffffff004087836 */ /* 0x000fe20000000000 */
[----:B------:R-:W-:Y:S01]  /*2580*/  ISETP.GE.U32.AND P2, PT, R7, 0x7fffffbf, PT ;  /* 0x7fffffbf0700780c */ /* 0x000fe20003f46070 */
[----:B------:R-:W-:Y:S01]  /*2590*/  @!P0 IMAD.MOV R64, RZ, RZ, -R64 ;  /* 0x000000ffff408224 */ /* 0x000fe200078e0a40 */
[----:B------:R-:W-:Y:S01]  /*25a0*/  SEL R7, RZ, 0x1, P3 ;  /* 0x00000001ff077807 */ /* 0x000fe20001800000 */
[----:B------:R-:W-:Y:S01]  /*25b0*/  @!P5 IMAD.MOV R12, RZ, RZ, -R12 ;  /* 0x000000ffff0cd224 */ /* 0x000fe200078e0a0c */
[----:B------:R-:W-:Y:S01]  /*25c0*/  ISETP.GE.U32.AND P0, PT, R8, 0x7fffffb1, PT ;  /* 0x7fffffb10800780c */ /* 0x000fe20003f06070 */
[----:B------:R-:W-:Y:S01]  /*25d0*/  IMAD.SHL.U32 R8, R19, 0x100, RZ ;  /* 0x0000010013087824 */ /* 0x000fe200078e00ff */
[----:B------:R-:W-:Y:S01]  /*25e0*/  ISETP.NE.AND P5, PT, R125, RZ, PT ;  /* 0x000000ff7d00720c */ /* 0x000fe20003fa5270 */
[----:B------:R-:W-:Y:S01]  /*25f0*/  IMAD.IADD R7, R7, 0x1, R80 ;  /* 0x0000000107077824 */ /* 0x000fe200078e0250 */
[----:B------:R-:W-:Y:S01]  /*2600*/  LOP3.LUT R125, RZ, R125, RZ, 0x33, !PT ;  /* 0x0000007dff7d7212 */ /* 0x000fe200078e33ff */
[----:B------:R-:W-:Y:S01]  /*2610*/  @!P6 IMAD.MOV R50, RZ, RZ, -R50 ;  /* 0x000000ffff32e224 */ /* 0x000fe200078e0a32 */
[----:B------:R-:W-:Y:S01]  /*2620*/  LOP3.LUT R8, R8, 0xf00, RZ, 0xe2, !PT ;  /* 0x00000f0008087812 */ /* 0x000fe200078ee2ff */
[----:B------:R-:W-:Y:S01]  /*2630*/  @!P4 IMAD.MOV R66, RZ, RZ, -R66 ;  /* 0x000000ffff42c224 */ /* 0x000fe200078e0a42 */
[----:B------:R-:W-:-:S02]  /*2640*/  LOP3.LUT R7, R7, 0x3, RZ, 0xc0, !PT ;  /* 0x0000000307077812 */ /* 0x000fc400078ec0ff */
[----:B------:R-:W-:Y:S01]  /*2650*/  SEL R147, R125, R14, !P5 ;  /* 0x0000000e7d937207 */ /* 0x000fe20006800000 */
[----:B------:R-:W-:Y:S01]  /*2660*/  IMAD R8, R9, 0x1000, R8 ;  /* 0x0000100009087824 */ /* 0x000fe200078e0208 */
[----:B------:R-:W-:Y:S02]  /*2670*/  IADD3 R7, PT, PT, R7, R78, R27 ;  /* 0x0000004e07077210 */ /* 0x000fe40007ffe01b */
[----:B------:R-:W-:Y:S02]  /*2680*/  SEL R155, R125, R16, !P5 ;  /* 0x000000107d9b7207 */ /* 0x000fe40006800000 */
[----:B------:R-:W-:Y:S02]  /*2690*/  LOP3.LUT R10, R7, 0xf, RZ, 0xc0, !PT ;  /* 0x0000000f070a7812 */ /* 0x000fe400078ec0ff */
[C---:B------:R-:W-:Y:S02]  /*26a0*/  SEL R139, R125.reuse, R18, !P5 ;  /* 0x000000127d8b7207 */ /* 0x040fe40006800000 */
[----:B------:R-:W-:Y:S01]  /*26b0*/  SEL R133, R125, R20, !P5 ;  /* 0x000000147d857207 */ /* 0x000fe20006800000 */
[----:B------:R-:W-:Y:S01]  /*26c0*/  IMAD R10, R23, 0x10, R10 ;  /* 0x00000010170a7824 */ /* 0x000fe200078e020a */
[----:B------:R-:W-:-:S02]  /*26d0*/  SEL R137, R125, R22, !P5 ;  /* 0x000000167d897207 */ /* 0x000fc40006800000 */
[C---:B------:R-:W-:Y:S02]  /*26e0*/  SEL R140, R125.reuse, R24, !P5 ;  /* 0x000000187d8c7207 */ /* 0x040fe40006800000 */
[C---:B------:R-:W-:Y:S02]  /*26f0*/  SEL R142, R125.reuse, R142, !P5 ;  /* 0x0000008e7d8e7207 */ /* 0x040fe40006800000 */
[C---:B------:R-:W-:Y:S02]  /*2700*/  SEL R131, R125.reuse, R26, !P5 ;  /* 0x0000001a7d837207 */ /* 0x040fe40006800000 */
[C---:B------:R-:W-:Y:S02]  /*2710*/  SEL R156, R125.reuse, R28, !P5 ;  /* 0x0000001c7d9c7207 */ /* 0x040fe40006800000 */
[C---:B------:R-:W-:Y:S02]  /*2720*/  SEL R145, R125.reuse, R30, !P5 ;  /* 0x0000001e7d917207 */ /* 0x040fe40006800000 */
        /* <DEDUP_REMOVED lines=21> */
[----:B------:R-:W-:Y:S01]  /*2880*/  SEL R125, R125, R66, !P5 ;  /* 0x000000427d7d7207 */ /* 0x000fe20006800000 */
[----:B---3--:R-:W-:Y:S06]  /*2890*/  BRA.U UP0, `(.L_x_5) ;  /* 0x0000000100187547 */ /* 0x008fec000b800000 */
[----:B------:R-:W-:Y:S01]  /*28a0*/  ELECT P4, URZ, PT ;  /* 0x0000000000ff782f */ /* 0x000fe20003880000 */
[----:B------:R-:W-:Y:S01]  /*28b0*/  IMAD.MOV.U32 R5, RZ, RZ, 0x1 ;  /* 0x00000001ff057424 */ /* 0x000fe200078e00ff */
[----:B------:R-:W-:Y:S01]  /*28c0*/  UMOV UR4, 0x40 ;  /* 0x0000004000047882 */ /* 0x000fe20000000000 */
[----:B------:R-:W-:Y:S01]  /*28d0*/  UVIRTCOUNT.DEALLOC.SMPOOL 0x80 ;  /* 0x000000800000784c */ /* 0x000fe20000000000 */
[----:B------:R-:W-:-:S09]  /*28e0*/  ULEA UR4, UR5, UR4, 0x18 ;  /* 0x0000000405047291 */ /* 0x000fd2000f8ec0ff */
[----:B------:R0:W-:Y:S03]  /*28f0*/  @P4 STS.U8 [UR4], R5 ;  /* 0x00000005ff004988 */ /* 0x0001e60008000004 */
.L_x_5:
[----:B------:R-:W-:Y:S01]  /*2900*/  UIADD3 UR10, UPT, UPT, UR8, UR10, URZ ;  /* 0x0000000a080a7290 */ /* 0x000fe2000fffe0ff */
[----:B------:R-:W-:Y:S01]  /*2910*/  IMAD.SHL.U32 R114, R115, 0x2, RZ ;  /* 0x0000000273727824 */ /* 0x000fe200078e00ff */
[----:B------:R-:W-:Y:S01]  /*2920*/  VOTEU.ALL UP1, P1 ;  /* 0x0000000000ff7886 */ /* 0x000fe20000820000 */
[----:B------:R-:W-:Y:S01]  /*2930*/  UIADD3 UR6, UPT, UPT, UR9, 0x4000, URZ ;  /* 0x0000400009067890 */ /* 0x000fe2000fffe0ff */
[----:B------:R-:W-:Y:S01]  /*2940*/  ISETP.GE.U32.AND P4, PT, R6, 0x7fffffc0, PT ;  /* 0x7fffffc00600780c */ /* 0x000fe20003f86070 */
[----:B------:R-:W-:Y:S01]  /*2950*/  VOTEU.ALL UP2, P1 ;  /* 0x0000000000ff7886 */ /* 0x000fe20000840000 */
[C---:B------:R-:W-:Y:S01]  /*2960*/  IADD3 R117, P5, PT, R114.reuse, UR12, RZ ;  /* 0x0000000c72757c10 */ /* 0x040fe2000ffbe0ff */
[----:B------:R-:W-:Y:S01]  /*2970*/  VIADD R88, R114, UR12 ;  /* 0x0000000c72587c36 */ /* 0x000fe20008000000 */
[----:B------:R-:W-:-:S04]  /*2980*/  @!UP1 UIADD3 UR4, UPT, UPT, -UR7, 0x100000, URZ ;  /* 0x0010000007049890 */ /* 0x000fc8000fffe1ff */
[----:B------:R-:W-:Y:S02]  /*2990*/  @!UP1 USHF.L.U32 UR5, UR4, 0xb, URZ ;  /* 0x0000000b04059899 */ /* 0x000fe400080006ff */
[----:B------:R-:W-:Y:S01]  /*29a0*/  @!UP1 USHF.L.U32 UR4, UR4, 0x1, URZ ;  /* 0x0000000104049899 */ /* 0x000fe200080006ff */
[----:B------:R-:W-:Y:S01]  /*29b0*/  STTM.x64 tmem[UR10], RZ ;  /* 0x000000ff000079ed */ /* 0x000fe2000834000a */
[----:B------:R-:W1:Y:S02]  /*29c0*/  FENCE.VIEW.ASYNC.T ;  /* 0x00000000000073c6 */ /* 0x000e640000000200 */
[----:B-1----:R-:W-:Y:S01]  /*29d0*/  BAR.SYNC.DEFER_BLOCKING 0x0 ;  /* 0x0000000000007b1d */ /* 0x002fe20000010000 */
[----:B0-----:R-:W-:Y:S01]  /*29e0*/  LOP3.LUT R5, R10, 0xff, RZ, 0xc0, !PT ;  /* 0x000000ff0a057812 */ /* 0x001fe200078ec0ff */
[----:B------:R-:W-:Y:S01]  /*29f0*/  IMAD R11, R214, 0x1e, RZ ;  /* 0x0000001ed60b7824 */ /* 0x000fe200078e02ff */
[----:B------:R-:W-:Y:S02]  /*2a00*/  PRMT R122, RZ, 0x7610, R122 ;  /* 0x00007610ff7a7816 */ /* 0x000fe4000000007a */
[----:B------:R-:W-:Y:S01]  /*2a10*/  LEA.HI.X.SX32 R89, R115, UR13, 0x1, P5 ;  /* 0x0000000d73597c11 */ /* 0x000fe2000a8f0eff */
[----:B------:R-:W-:Y:S01]  /*2a20*/  IMAD.IADD R8, R8, 0x1, R5 ;  /* 0x0000000108087824 */ /* 0x000fe200078e0205 */
[----:B------:R-:W0:Y:S02]  /*2a30*/  FENCE.VIEW.ASYNC.S ;  /* 0x00000000000073c6 */ /* 0x000e240000000000 */
[----:B0-----:R0:W1:Y:S02]  /*2a40*/  @!UP2 SYNCS.EXCH.64 URZ, [UR6], UR4 ;  /* 0x0000000406ffa5b2 */ /* 0x0010640008000100 */
[----:B-1----:R-:W-:Y:S01]  /*2a50*/  BAR.SYNC.DEFER_BLOCKING 0x0 ;  /* 0x0000000000007b1d */ /* 0x002fe20000010000 */
[----:B------:R-:W-:-:S02]  /*2a60*/  IMAD.SHL.U32 R100, R214, 0x2, RZ ;  /* 0x00000002d6647824 */ /* 0x000fc400078e00ff */
[----:B------:R-:W-:Y:S02]  /*2a70*/  IMAD R5, R214, 0xf, RZ ;  /* 0x0000000fd6057824 */ /* 0x000fe400078e02ff */
[----:B------:R-:W-:Y:S01]  /*2a80*/  VIADD R7, R4, 0xfffffffd ;  /* 0xfffffffd04077836 */ /* 0x000fe20000000000 */
[----:B------:R-:W-:Y:S02]  /*2a90*/  LOP3.LUT R95, R8, 0xffff, RZ, 0xc0, !PT ;  /* 0x0000ffff085f7812 */ /* 0x000fe400078ec0ff */
[----:B------:R-:W-:Y:S02]  /*2aa0*/  IADD3 R6, P5, PT, R100, R117, RZ ;  /* 0x0000007564067210 */ /* 0x000fe40007fbe0ff */
[----:B------:R-:W-:Y:S02]  /*2ab0*/  PRMT R91, RZ, 0x7610, R91 ;  /* 0x00007610ff5b7816 */ /* 0x000fe4000000005b */
[----:B------:R-:W-:Y:S01]  /*2ac0*/  PRMT R121, RZ, 0x7610, R121 ;  /* 0x00007610ff797816 */ /* 0x000fe20000000079 */
[----:B------:R-:W-:Y:S01]  /*2ad0*/  IMAD R10, R214, 0x22, RZ ;  /* 0x00000022d60a7824 */ /* 0x000fe200078e02ff */
[----:B------:R-:W-:Y:S01]  /*2ae0*/  SHF.R.U32.HI R8, RZ, 0xe, R95 ;  /* 0x0000000eff087819 */ /* 0x000fe2000001165f */
[----:B------:R-:W-:Y:S01]  /*2af0*/  VIADD R15, R4, 0xfffffffb ;  /* 0xfffffffb040f7836 */ /* 0x000fe20000000000 */
[----:B------:R-:W-:Y:S01]  /*2b00*/  PRMT R120, RZ, 0x7610, R120 ;  /* 0x00007610ff787816 */ /* 0x000fe20000000078 */
[----:B------:R-:W-:Y:S01]  /*2b10*/  IMAD.SHL.U32 R101, R214, 0x4, RZ ;  /* 0x00000004d6657824 */ /* 0x000fe200078e00ff */
[----:B------:R-:W-:-:S02]  /*2b20*/  PRMT R87, RZ, 0x7610, R87 ;  /* 0x00007610ff577816 */ /* 0x000fc40000000057 */
[----:B------:R-:W-:Y:S02]  /*2b30*/  PRMT R85, RZ, 0x7610, R85 ;  /* 0x00007610ff557816 */ /* 0x000fe40000000055 */
[----:B------:R-:W-:Y:S01]  /*2b40*/  PRMT R119, RZ, 0x7610, R119 ;  /* 0x00007610ff777816 */ /* 0x000fe20000000077 */
[C---:B------:R-:W-:Y:S01]  /*2b50*/  IMAD R102, R214.reuse, 0xa, RZ ;  /* 0x0000000ad6667824 */ /* 0x040fe200078e02ff */
[----:B------:R-:W5:Y:S01]  /*2b60*/  @!P4 LDG.E.U16 R122, desc[UR22][R88.64] ;  /* 0x00000016587ac981 */ /* 0x000f62000c1e1500 */
[----:B------:R-:W-:Y:S02]  /*2b70*/  IADD3 R12, P4, PT, R11, R117, RZ ;  /* 0x000000750b0c7210 */ /* 0x000fe40007f9e0ff */
[----:B------:R-:W-:Y:S01]  /*2b80*/  PRMT R84, RZ, 0x7610, R84 ;  /* 0x00007610ff547816 */ /* 0x000fe20000000054 */
[C---:B------:R-:W-:Y:S01]  /*2b90*/  IMAD R17, R214.reuse, 0x28, RZ ;  /* 0x00000028d6117824 */ /* 0x040fe200078e02ff */
[-C--:B------:R-:W-:Y:S02]  /*2ba0*/  LEA.HI.X.SX32 R13, R5, R89.reuse, 0x1, P4 ;  /* 0x00000059050d7211 */ /* 0x080fe400020f0eff */
[----:B------:R-:W-:Y:S01]  /*2bb0*/  PRMT R94, RZ, 0x7610, R94 ;  /* 0x00007610ff5e7816 */ /* 0x000fe2000000005e */
[C---:B------:R-:W-:Y:S01]  /*2bc0*/  IMAD R21, R214.reuse, 0x2a, RZ ;  /* 0x0000002ad6157824 */ /* 0x040fe200078e02ff */
[----:B------:R-:W-:Y:S01]  /*2bd0*/  ISETP.GE.U32.AND P4, PT, R7, 0x7fffffbe, PT ;  /* 0x7fffffbe0700780c */ /* 0x000fe20003f86070 */
[----:B------:R1:W5:Y:S01]  /*2be0*/  @!P0 LDG.E.U16 R91, desc[UR22][R12.64] ;  /* 0x000000160c5b8981 */ /* 0x000362000c1e1500 */
[C---:B------:R-:W-:Y:S01]  /*2bf0*/  LEA.HI.X.SX32 R7, R214.reuse, R89, 0x1, P5 ;  /* 0x00000059d6077211 */ /* 0x040fe200028f0eff */
[----:B------:R-:W-:Y:S01]  /*2c00*/  IMAD R5, R214, 0x11, RZ ;  /* 0x00000011d6057824 */ /* 0x000fe200078e02ff */
[----:B------:R-:W-:-:S02]  /*2c10*/  LOP3.LUT P5, RZ, R8, 0x1, RZ, 0xc0, !PT ;  /* 0x0000000108ff7812 */ /* 0x000fc400078ac0ff */
[----:B------:R-:W-:Y:S01]  /*2c20*/  PRMT R83, RZ, 0x7610, R83 ;  /* 0x00007610ff537816 */ /* 0x000fe20000000053 */
[----:B------:R2:W5:Y:S01]  /*2c30*/  @!P2 LDG.E.U16 R121, desc[UR22][R6.64] ;  /* 0x000000160679a981 */ /* 0x000562000c1e1500 */
[-C--:B------:R-:W-:Y:S01]  /*2c40*/  LEA R8, P0, R214, R117.reuse, 0x2 ;  /* 0x00000075d6087211 */ /* 0x080fe200078010ff */
[----:B------:R-:W-:Y:S01]  /*2c50*/  VIADD R20, R4, 0xfffffffa ;  /* 0xfffffffa04147836 */ /* 0x000fe20000000000 */
[----:B------:R-:W-:Y:S02]  /*2c60*/  IADD3 R14, P2, PT, R10, R117, RZ ;  /* 0x000000750a0e7210 */ /* 0x000fe40007f5e0ff */
[----:B------:R-:W-:Y:S01]  /*2c70*/  PRMT R86, RZ, 0x7610, R86 ;  /* 0x00007610ff567816 */ /* 0x000fe20000000056 */
[C---:B------:R-:W-:Y:S01]  /*2c80*/  IMAD R25, R214.reuse, 0x2c, RZ ;  /* 0x0000002cd6197824 */ /* 0x040fe200078e02ff */
[----:B------:R-:W-:Y:S01]  /*2c90*/  SHF.R.U32.HI R16, RZ, 0xd, R95 ;  /* 0x0000000dff107819 */ /* 0x000fe2000001165f */
[----:B-1----:R-:W-:Y:S01]  /*2ca0*/  IMAD R12, R214, 0x24, RZ ;  /* 0x00000024d60c7824 */ /* 0x002fe200078e02ff */
[-C--:B------:R-:W-:Y:S01]  /*2cb0*/  LEA.HI.X.SX32 R9, R100, R89.reuse, 0x1, P0 ;  /* 0x0000005964097211 */ /* 0x080fe200000f0eff */
[----:B------:R-:W-:Y:S01]  /*2cc0*/  IMAD R103, R214, 0x5, RZ ;  /* 0x00000005d6677824 */ /* 0x000fe200078e02ff */
[----:B------:R-:W-:Y:S01]  /*2cd0*/  ISETP.GE.U32.AND P6, PT, R15, 0x7fffffbc, PT ;  /* 0x7fffffbc0f00780c */ /* 0x000fe20003fc6070 */
[----:B------:R-:W-:Y:S01]  /*2ce0*/  VIADD R13, R4, 0xfffffff5 ;  /* 0xfffffff5040d7836 */ /* 0x000fe20000000000 */
[----:B------:R-:W-:Y:S01]  /*2cf0*/  LEA.HI.X.SX32 R15, R5, R89, 0x1, P2 ;  /* 0x00000059050f7211 */ /* 0x000fe200010f0eff */
[----:B------:R1:W5:Y:S01]  /*2d00*/  @!P4 LDG.E.U16 R120, desc[UR22][R8.64] ;  /* 0x000000160878c981 */ /* 0x000362000c1e1500 */
[----:B------:R-:W-:-:S02]  /*2d10*/  LOP3.LUT P2, RZ, R16, 0x1, RZ, 0xc0, !PT ;  /* 0x0000000110ff7812 */ /* 0x000fc4000784c0ff */
[----:B------:R-:W-:Y:S02]  /*2d20*/  PRMT R81, RZ, 0x7610, R81 ;  /* 0x00007610ff517816 */ /* 0x000fe40000000051 */
[----:B------:R-:W-:Y:S02]  /*2d30*/  PRMT R82, RZ, 0x7610, R82 ;  /* 0x00007610ff527816 */ /* 0x000fe40000000052 */
[----:B------:R-:W-:Y:S01]  /*2d40*/  PRMT R118, RZ, 0x7610, R118 ;  /* 0x00007610ff767816 */ /* 0x000fe20000000076 */
[C---:B------:R-:W-:Y:S01]  /*2d50*/  IMAD R29, R214.reuse, 0x2e, RZ ;  /* 0x0000002ed61d7824 */ /* 0x040fe200078e02ff */
[CC--:B--2---:R-:W-:Y:S01]  /*2d60*/  LEA R6, P0, R214.reuse, R117.reuse, 0x3 ;  /* 0x00000075d6067211 */ /* 0x0c4fe200078018ff */
[----:B------:R-:W-:Y:S01]  /*2d70*/  IMAD R16, R214, 0x12, RZ ;  /* 0x00000012d6107824 */ /* 0x000fe200078e02ff */
[----:B------:R-:W-:Y:S01]  /*2d80*/  IADD3 R18, P4, PT, R12, R117, RZ ;  /* 0x000000750c127210 */ /* 0x000fe20007f9e0ff */
[----:B------:R-:W5:Y:S01]  /*2d90*/  @P5 LDG.E.U16 R87, desc[UR22][R14.64] ;  /* 0x000000160e575981 */ /* 0x000f62000c1e1500 */
[----:B------:R-:W-:Y:S01]  /*2da0*/  LEA.HI.X.SX32 R7, R101, R89, 0x1, P0 ;  /* 0x0000005965077211 */ /* 0x000fe200000f0eff */
[----:B------:R-:W-:Y:S01]  /*2db0*/  IMAD R104, R214, 0xc, RZ ;  /* 0x0000000cd6687824 */ /* 0x000fe200078e02ff */
[----:B------:R-:W-:-:S02]  /*2dc0*/  SHF.R.U32.HI R5, RZ, 0xc, R95 ;  /* 0x0000000cff057819 */ /* 0x000fc4000001165f */
[----:B------:R-:W-:Y:S01]  /*2dd0*/  PRMT R80, RZ, 0x7610, R80 ;  /* 0x00007610ff507816 */ /* 0x000fe20000000050 */
[C---:B------:R-:W-:Y:S01]  /*2de0*/  IMAD R88, R214.reuse, 0x14, RZ ;  /* 0x00000014d6587824 */ /* 0x040fe200078e02ff */
[----:B------:R-:W-:Y:S01]  /*2df0*/  ISETP.GE.U32.AND P0, PT, R13, 0x7fffffb6, PT ;  /* 0x7fffffb60d00780c */ /* 0x000fe20003f06070 */
[----:B------:R-:W-:Y:S01]  /*2e00*/  IMAD R13, R214, 0x26, RZ ;  /* 0x00000026d60d7824 */ /* 0x000fe200078e02ff */
[----:B------:R-:W-:Y:S01]  /*2e10*/  LEA.HI.X.SX32 R19, R16, R89, 0x1, P4 ;  /* 0x0000005910137211 */ /* 0x000fe200020f0eff */
[----:B------:R2:W5:Y:S01]  /*2e20*/  @!P6 LDG.E.U16 R119, desc[UR22][R6.64] ;  /* 0x000000160677e981 */ /* 0x000562000c1e1500 */
[----:B------:R-:W-:Y:S01]  /*2e30*/  LOP3.LUT P4, RZ, R5, 0x1, RZ, 0xc0, !PT ;  /* 0x0000000105ff7812 */ /* 0x000fe2000788c0ff */
[----:B------:R-:W-:Y:S01]  /*2e40*/  IMAD R5, R214, 0x13, RZ ;  /* 0x00000013d6057824 */ /* 0x000fe200078e02ff */
[----:B-1----:R-:W-:Y:S01]  /*2e50*/  SHF.R.U32.HI R9, RZ, 0xb, R95 ;  /* 0x0000000bff097819 */ /* 0x002fe2000001165f */
[----:B------:R-:W5:Y:S01]  /*2e60*/  @P2 LDG.E.U16 R85, desc[UR22][R18.64] ;  /* 0x0000001612552981 */ /* 0x000f62000c1e1500 */
[----:B------:R-:W-:-:S02]  /*2e70*/  IADD3 R8, P5, PT, R13, R117, RZ ;  /* 0x000000750d087210 */ /* 0x000fc40007fbe0ff */
[----:B------:R-:W-:Y:S01]  /*2e80*/  PRMT R92, RZ, 0x7610, R92 ;  /* 0x00007610ff5c7816 */ /* 0x000fe2000000005c */
[----:B------:R-:W-:Y:S01]  /*2e90*/  IMAD R33, R214, 0x30, RZ ;  /* 0x00000030d6217824 */ /* 0x000fe200078e02ff */
[----:B------:R-:W-:Y:S01]  /*2ea0*/  LOP3.LUT P2, RZ, R9, 0x1, RZ, 0xc0, !PT ;  /* 0x0000000109ff7812 */ /* 0x000fe2000784c0ff */
[----:B------:R-:W-:Y:S01]  /*2eb0*/  VIADD R24, R4, 0xfffffff9 ;  /* 0xfffffff904187836 */ /* 0x000fe20000000000 */
[----:B------:R-:W-:Y:S02]  /*2ec0*/  LEA.HI.X.SX32 R9, R5, R89, 0x1, P5 ;  /* 0x0000005905097211 */ /* 0x000fe400028f0eff */
[----:B------:R-:W-:Y:S01]  /*2ed0*/  PRMT R78, RZ, 0x7610, R78 ;  /* 0x00007610ff4e7816 */ /* 0x000fe2000000004e */
[----:B------:R-:W-:Y:S01]  /*2ee0*/  IMAD R105, R214, 0x6, RZ ;  /* 0x00000006d6697824 */ /* 0x000fe200078e02ff */
[----:B--2---:R-:W-:Y:S01]  /*2ef0*/  IADD3 R6, P5, PT, R88, R117, RZ ;  /* 0x0000007558067210 */ /* 0x004fe20007fbe0ff */
[----:B------:R1:W5:Y:S01]  /*2f00*/  @P4 LDG.E.U16 R84, desc[UR22][R8.64] ;  /* 0x0000001608544981 */ /* 0x000362000c1e1500 */
[----:B------:R-:W-:-:S02]  /*2f10*/  SHF.R.U32.HI R5, RZ, 0xf, R95 ;  /* 0x0000000fff057819 */ /* 0x000fc4000001165f */
[----:B------:R-:W-:Y:S01]  /*2f20*/  PRMT R79, RZ, 0x7610, R79 ;  /* 0x00007610ff4f7816 */ /* 0x000fe2000000004f */
[----:B------:R-:W-:Y:S01]  /*2f30*/  IMAD R106, R214, 0x3, RZ ;  /* 0x00000003d66a7824 */ /* 0x000fe200078e02ff */
[----:B------:R-:W-:Y:S02]  /*2f40*/  LEA.HI.X.SX32 R7, R102, R89, 0x1, P5 ;  /* 0x0000005966077211 */ /* 0x000fe400028f0eff */
[----:B------:R-:W-:Y:S01]  /*2f50*/  PRMT R99, RZ, 0x7610, R99 ;  /* 0x00007610ff637816 */ /* 0x000fe20000000063 */
[C---:B------:R-:W-:Y:S01]  /*2f60*/  IMAD R41, R214.reuse, 0x34, RZ ;  /* 0x00000034d6297824 */ /* 0x040fe200078e02ff */
[----:B------:R-:W-:Y:S01]  /*2f70*/  LOP3.LUT P5, RZ, R5, 0x1, RZ, 0xc0, !PT ;  /* 0x0000000105ff7812 */ /* 0x000fe200078ac0ff */
[----:B------:R-:W5:Y:S01]  /*2f80*/  @!P0 LDG.E.U16 R94, desc[UR22][R6.64] ;  /* 0x00000016065e8981 */ /* 0x000f62000c1e1500 */
[----:B------:R-:W-:Y:S01]  /*2f90*/  SHF.R.U32.HI R5, RZ, 0xa, R95 ;  /* 0x0000000aff057819 */ /* 0x000fe2000001165f */
[----:B------:R-:W-:Y:S01]  /*2fa0*/  IMAD R27, R214, 0x1b, RZ ;  /* 0x0000001bd61b7824 */ /* 0x000fe200078e02ff */
[----:B------:R-:W-:-:S02]  /*2fb0*/  IADD3 R14, P4, PT, R17, R117, RZ ;  /* 0x00000075110e7210 */ /* 0x000fc40007f9e0ff */
[----:B------:R-:W-:Y:S01]  /*2fc0*/  PRMT R76, RZ, 0x7610, R76 ;  /* 0x00007610ff4c7816 */ /* 0x000fe2000000004c */
[C---:B------:R-:W-:Y:S01]  /*2fd0*/  IMAD R107, R214.reuse, 0xe, RZ ;  /* 0x0000000ed66b7824 */ /* 0x040fe200078e02ff */
[----:B------:R-:W-:Y:S01]  /*2fe0*/  LOP3.LUT P6, RZ, R5, 0x1, RZ, 0xc0, !PT ;  /* 0x0000000105ff7812 */ /* 0x000fe200078cc0ff */
[C---:B------:R-:W-:Y:S01]  /*2ff0*/  IMAD.SHL.U32 R5, R214.reuse, 0x10, RZ ;  /* 0x00000010d6057824 */ /* 0x040fe200078e00ff */
[C---:B-1----:R-:W-:Y:S01]  /*3000*/  LEA R8, P0, R214.reuse, R117, 0x5 ;  /* 0x00000075d6087211 */ /* 0x042fe200078028ff */
[----:B------:R-:W-:Y:S01]  /*3010*/  IMAD R19, R214, 0x15, RZ ;  /* 0x00000015d6137824 */ /* 0x000fe200078e02ff */
[----:B------:R-:W-:Y:S02]  /*3020*/  LEA.HI.X.SX32 R15, R88, R89, 0x1, P4 ;  /* 0x00000059580f7211 */ /* 0x000fe400020f0eff */
[----:B------:R-:W-:Y:S01]  /*3030*/  PRMT R77, RZ, 0x7610, R77 ;  /* 0x00007610ff4d7816 */ /* 0x000fe2000000004d */
[----:B------:R-:W-:Y:S01]  /*3040*/  IMAD R108, R214, 0x7, RZ ;  /* 0x00000007d66c7824 */ /* 0x000fe200078e02ff */
[----:B------:R-:W-:Y:S01]  /*3050*/  IADD3 R18, P4, PT, R21, R117, RZ ;  /* 0x0000007515127210 */ /* 0x000fe20007f9e0ff */
[----:B------:R1:W5:Y:S01]  /*3060*/  @P2 LDG.E.U16 R83, desc[UR22][R14.64] ;  /* 0x000000160e532981 */ /* 0x000362000c1e1500 */
[----:B------:R-:W-:-:S02]  /*3070*/  LEA.HI.X.SX32 R9, R5, R89, 0x1, P0 ;  /* 0x0000005905097211 */ /* 0x000fc400000f0eff */
[----:B------:R-:W-:Y:S02]  /*3080*/  PRMT R90, RZ, 0x7610, R90 ;  /* 0x00007610ff5a7816 */ /* 0x000fe4000000005a */
[----:B------:R-:W-:Y:S01]  /*3090*/  PRMT R98, RZ, 0x7610, R98 ;  /* 0x00007610ff627816 */ /* 0x000fe20000000062 */
[----:B------:R-:W5:Y:S01]  /*30a0*/  @P5 LDG.E.U16 R86, desc[UR22][R8.64] ;  /* 0x0000001608565981 */ /* 0x000f62000c1e1500 */
[--C-:B------:R-:W-:Y:S01]  /*30b0*/  SHF.R.U32.HI R5, RZ, 0x9, R95.reuse ;  /* 0x00000009ff057819 */ /* 0x100fe2000001165f */
[----:B------:R-:W-:Y:S01]  /*30c0*/  VIADD R28, R4, 0xfffffff6 ;  /* 0xfffffff6041c7836 */ /* 0x000fe20000000000 */
[----:B------:R-:W-:Y:S02]  /*30d0*/  LEA.HI.X.SX32 R19, R19, R89, 0x1, P4 ;  /* 0x0000005913137211 */ /* 0x000fe400020f0eff */
[----:B------:R-:W-:Y:S01]  /*30e0*/  PRMT R74, RZ, 0x7610, R74 ;  /* 0x00007610ff4a7816 */ /* 0x000fe2000000004a */
[----:B------:R-:W-:Y:S01]  /*30f0*/  IMAD R109, R214, 0x9, RZ ;  /* 0x00000009d66d7824 */ /* 0x000fe200078e02ff */
[----:B------:R-:W-:Y:S01]  /*3100*/  LOP3.LUT P4, RZ, R5, 0x1, RZ, 0xc0, !PT ;  /* 0x0000000105ff7812 */ /* 0x000fe2000788c0ff */
[----:B-1----:R-:W-:Y:S01]  /*3110*/  VIADD R14, R4, 0xfffffff3 ;  /* 0xfffffff3040e7836 */ /* 0x002fe20000000000 */
[----:B------:R-:W-:Y:S01]  /*3120*/  ISETP.GE.U32.AND P2, PT, R20, 0x7fffffbb, PT ;  /* 0x7fffffbb1400780c */ /* 0x000fe20003f46070 */
[C---:B------:R-:W-:Y:S01]  /*3130*/  IMAD R20, R214.reuse, 0x16, RZ ;  /* 0x00000016d6147824 */ /* 0x040fe200078e02ff */
[-C--:B------:R-:W-:Y:S01]  /*3140*/  IADD3 R22, P5, PT, R25, R117.reuse, RZ ;  /* 0x0000007519167210 */ /* 0x080fe20007fbe0ff */
[----:B------:R-:W-:Y:S01]  /*3150*/  IMAD R88, R214, 0x18, RZ ;  /* 0x00000018d6587824 */ /* 0x000fe200078e02ff */
[----:B------:R-:W-:Y:S01]  /*3160*/  IADD3 R6, P0, PT, R102, R117, RZ ;  /* 0x0000007566067210 */ /* 0x000fe20007f1e0ff */
[----:B------:R1:W5:Y:S01]  /*3170*/  @P6 LDG.E.U16 R82, desc[UR22][R18.64] ;  /* 0x0000001612526981 */ /* 0x000362000c1e1500 */
[----:B------:R-:W-:-:S02]  /*3180*/  SHF.R.U32.HI R5, RZ, 0x8, R95 ;  /* 0x00000008ff057819 */ /* 0x000fc4000001165f */
[----:B------:R-:W-:Y:S02]  /*3190*/  PRMT R75, RZ, 0x7610, R75 ;  /* 0x00007610ff4b7816 */ /* 0x000fe4000000004b */
[----:B------:R-:W-:Y:S01]  /*31a0*/  PRMT R97, RZ, 0x7610, R97 ;  /* 0x00007610ff617816 */ /* 0x000fe20000000061 */
[----:B------:R-:W-:Y:S01]  /*31b0*/  IMAD R110, R214, 0xb, RZ ;  /* 0x0000000bd66e7824 */ /* 0x000fe200078e02ff */
[-C--:B------:R-:W-:Y:S02]  /*31c0*/  LEA.HI.X.SX32 R23, R20, R89.reuse, 0x1, P5 ;  /* 0x0000005914177211 */ /* 0x080fe400028f0eff */
[----:B------:R-:W-:Y:S01]  /*31d0*/  PRMT R93, RZ, 0x7610, R93 ;  /* 0x00007610ff5d7816 */ /* 0x000fe2000000005d */
[C---:B------:R-:W-:Y:S01]  /*31e0*/  IMAD R57, R214.reuse, 0x3c, RZ ;  /* 0x0000003cd6397824 */ /* 0x040fe200078e02ff */
[----:B------:R-:W-:Y:S01]  /*31f0*/  LEA.HI.X.SX32 R7, R103, R89, 0x1, P0 ;  /* 0x0000005967077211 */ /* 0x000fe200000f0eff */
[----:B------:R2:W5:Y:S01]  /*3200*/  @P4 LDG.E.U16 R81, desc[UR22][R22.64] ;  /* 0x0000001616514981 */ /* 0x000562000c1e1500 */
[----:B------:R-:W-:Y:S01]  /*3210*/  LOP3.LUT P5, RZ, R5, 0x1, RZ, 0xc0, !PT ;  /* 0x0000000105ff7812 */ /* 0x000fe200078ac0ff */
[----:B------:R-:W-:Y:S01]  /*3220*/  IMAD R5, R214, 0x17, RZ ;  /* 0x00000017d6057824 */ /* 0x000fe200078e02ff */
[----:B------:R-:W-:Y:S01]  /*3230*/  ISETP.GE.U32.AND P0, PT, R14, 0x7fffffb4, PT ;  /* 0x7fffffb40e00780c */ /* 0x000fe20003f06070 */
[----:B------:R3:W5:Y:S01]  /*3240*/  @!P2 LDG.E.U16 R118, desc[UR22][R6.64] ;  /* 0x000000160676a981 */ /* 0x000762000c1e1500 */
[-C--:B------:R-:W-:Y:S01]  /*3250*/  IADD3 R14, P4, PT, R88, R117.reuse, RZ ;  /* 0x00000075580e7210 */ /* 0x080fe20007f9e0ff */
[C---:B------:R-:W-:Y:S01]  /*3260*/  IMAD R96, R214.reuse, 0x3e, RZ ;  /* 0x0000003ed6607824 */ /* 0x040fe200078e02ff */
[----:B-1----:R-:W-:Y:S01]  /*3270*/  IADD3 R18, P2, PT, R29, R117, RZ ;  /* 0x000000751d127210 */ /* 0x002fe20007f5e0ff */
[C---:B------:R-:W-:Y:S01]  /*3280*/  IMAD R68, R214.reuse, 0x42, RZ ;  /* 0x00000042d6447824 */ /* 0x040fe200078e02ff */
[--C-:B------:R-:W-:Y:S01]  /*3290*/  SHF.R.U32.HI R9, RZ, 0x7, R95.reuse ;  /* 0x00000007ff097819 */ /* 0x100fe2000001165f */
[C---:B------:R-:W-:Y:S01]  /*32a0*/  IMAD R62, R214.reuse, 0x44, RZ ;  /* 0x00000044d63e7824 */ /* 0x040fe200078e02ff */
[----:B------:R-:W-:Y:S01]  /*32b0*/  SHF.R.U32.HI R8, RZ, 0x6, R95 ;  /* 0x00000006ff087819 */ /* 0x000fe2000001165f */
[----:B------:R-:W-:Y:S01]  /*32c0*/  IMAD R64, R214, 0x46, RZ ;  /* 0x00000046d6407824 */ /* 0x000fe200078e02ff */
[-C--:B------:R-:W-:Y:S01]  /*32d0*/  LEA.HI.X.SX32 R15, R104, R89.reuse, 0x1, P4 ;  /* 0x00000059680f7211 */ /* 0x080fe200020f0eff */
[C---:B------:R-:W-:Y:S01]  /*32e0*/  IMAD R58, R214.reuse, 0x48, RZ ;  /* 0x00000048d63a7824 */ /* 0x040fe200078e02ff */
[----:B------:R-:W-:Y:S01]  /*32f0*/  LEA.HI.X.SX32 R19, R5, R89, 0x1, P2 ;  /* 0x0000005905137211 */ /* 0x000fe200010f0eff */
[C---:B------:R-:W-:Y:S01]  /*3300*/  IMAD R60, R214.reuse, 0x4a, RZ ;  /* 0x0000004ad63c7824 */ /* 0x040fe200078e02ff */
[----:B------:R-:W-:Y:S01]  /*3310*/  LOP3.LUT P4, RZ, R9, 0x1, RZ, 0xc0, !PT ;  /* 0x0000000109ff7812 */ /* 0x000fe2000788c0ff */
[----:B------:R-:W-:Y:S01]  /*3320*/  IMAD R9, R214, 0x32, RZ ;  /* 0x00000032d6097824 */ /* 0x000fe200078e02ff */
[----:B------:R-:W-:Y:S01]  /*3330*/  LOP3.LUT P2, RZ, R8, 0x1, RZ, 0xc0, !PT ;  /* 0x0000000108ff7812 */ /* 0x000fe2000784c0ff */
[----:B------:R-:W5:Y:S01]  /*3340*/  @P5 LDG.E.U16 R80, desc[UR22][R18.64] ;  /* 0x0000001612505981 */ /* 0x000f62000c1e1500 */
[----:B------:R-:W-:-:S02]  /*3350*/  IMAD R5, R214, 0x19, RZ ;  /* 0x00000019d6057824 */ /* 0x000fc400078e02ff */
[----:B------:R-:W-:Y:S01]  /*3360*/  IMAD R31, R214, 0x25, RZ ;  /* 0x00000025d61f7824 */ /* 0x000fe200078e02ff */
[-C--:B--2---:R-:W-:Y:S01]  /*3370*/  IADD3 R22, P5, PT, R9, R117.reuse, RZ ;  /* 0x0000007509167210 */ /* 0x084fe20007fbe0ff */
[----:B------:R1:W5:Y:S01]  /*3380*/  @!P0 LDG.E.U16 R92, desc[UR22][R14.64] ;  /* 0x000000160e5c8981 */ /* 0x000362000c1e1500 */
[----:B---3--:R-:W-:Y:S01]  /*3390*/  IADD3 R6, P0, PT, R33, R117, RZ ;  /* 0x0000007521067210 */ /* 0x008fe20007f1e0ff */
[----:B------:R-:W-:Y:S01]  /*33a0*/  VIADD R8, R4, 0xfffffffc ;  /* 0xfffffffc04087836 */ /* 0x000fe20000000000 */
[-C--:B------:R-:W-:Y:S01]  /*33b0*/  LEA.HI.X.SX32 R23, R5, R89.reuse, 0x1, P5 ;  /* 0x0000005905177211 */ /* 0x080fe200028f0eff */
[----:B------:R-:W-:Y:S01]  /*33c0*/  IMAD R35, R214, 0x27, RZ ;  /* 0x00000027d6237824 */ /* 0x000fe200078e02ff */
[----:B------:R-:W-:Y:S01]  /*33d0*/  LEA.HI.X.SX32 R7, R88, R89, 0x1, P0 ;  /* 0x0000005958077211 */ /* 0x000fe200000f0eff */
[----:B------:R-:W-:Y:S01]  /*33e0*/  VIADD R111, R4, 0xffffffc0 ;  /* 0xffffffc0046f7836 */ /* 0x000fe20000000000 */
[----:B------:R-:W-:Y:S01]  /*33f0*/  ISETP.GE.U32.AND P5, PT, R24, 0x7fffffba, PT ;  /* 0x7fffffba1800780c */ /* 0x000fe20003fa6070 */
[----:B------:R-:W5:Y:S01]  /*3400*/  @P2 LDG.E.U16 R78, desc[UR22][R22.64] ;  /* 0x00000016164e2981 */ /* 0x000f62000c1e1500 */
[----:B------:R-:W-:Y:S01]  /*3410*/  ISETP.GE.U32.AND P0, PT, R8, 0x7fffffbd, PT ;  /* 0x7fffffbd0800780c */ /* 0x000fe20003f06070 */
[C---:B------:R-:W-:Y:S01]  /*3420*/  IMAD R50, R214.reuse, 0x58, RZ ;  /* 0x00000058d6327824 */ /* 0x040fe200078e02ff */
[-C--:B-1----:R-:W-:Y:S01]  /*3430*/  IADD3 R14, P2, PT, R105, R117.reuse, RZ ;  /* 0x00000075690e7210 */ /* 0x082fe20007f5e0ff */
[----:B------:R1:W5:Y:S01]  /*3440*/  @P4 LDG.E.U16 R79, desc[UR22][R6.64] ;  /* 0x00000016064f4981 */ /* 0x000362000c1e1500 */
[--C-:B------:R-:W-:Y:S01]  /*3450*/  SHF.R.U32.HI R5, RZ, 0x4, R95.reuse ;  /* 0x00000004ff057819 */ /* 0x100fe2000001165f */
[----:B------:R-:W-:Y:S01]  /*3460*/  IMAD R112, R214, 0x5c, RZ ;  /* 0x0000005cd6707824 */ /* 0x000fe200078e02ff */
[----:B------:R-:W-:Y:S01]  /*3470*/  IADD3 R18, P4, PT, R104, R117, RZ ;  /* 0x0000007568127210 */ /* 0x000fe20007f9e0ff */
[----:B------:R-:W-:Y:S01]  /*3480*/  IMAD R116, R214, 0x5e, RZ ;  /* 0x0000005ed6747824 */ /* 0x000fe200078e02ff */
[-C--:B------:R-:W-:Y:S01]  /*3490*/  LEA.HI.X.SX32 R15, R106, R89.reuse, 0x1, P2 ;  /* 0x000000596a0f7211 */ /* 0x080fe200010f0eff */
[C---:B------:R-:W-:Y:S01]  /*34a0*/  IMAD R124, R214.reuse, 0x64, RZ ;  /* 0x00000064d67c7824 */ /* 0x040fe200078e02ff */
[----:B------:R-:W-:Y:S01]  /*34b0*/  SHF.R.U32.HI R8, RZ, 0x5, R95 ;  /* 0x00000005ff087819 */ /* 0x000fe2000001165f */
[C---:B------:R-:W-:Y:S01]  /*34c0*/  IMAD R158, R214.reuse, 0x74, RZ ;  /* 0x00000074d69e7824 */ /* 0x040fe200078e02ff */
[----:B------:R-:W-:Y:S01]  /*34d0*/  LOP3.LUT P2, RZ, R5, 0x1, RZ, 0xc0, !PT ;  /* 0x0000000105ff7812 */ /* 0x000fe2000784c0ff */
[C---:B-1----:R-:W-:Y:S01]  /*34e0*/  IMAD R7, R214.reuse, 0x36, RZ ;  /* 0x00000036d6077824 */ /* 0x042fe200078e02ff */
[----:B------:R-:W-:Y:S01]  /*34f0*/  PRMT R5, RZ, 0x7610, R5 ;  /* 0x00007610ff057816 */ /* 0x000fe20000000005 */
[----:B------:R-:W-:Y:S01]  /*3500*/  IMAD R160, R214, 0x78, RZ ;  /* 0x00000078d6a07824 */ /* 0x000fe200078e02ff */
[----:B------:R-:W-:Y:S01]  /*3510*/  LEA.HI.X.SX32 R19, R105, R89, 0x1, P4 ;  /* 0x0000005969137211 */ /* 0x000fe200020f0eff */
[----:B0-----:R-:W0:Y:S01]  /*3520*/  LDCU UR4, c[0x0][0x3b0] ;  /* 0x00007600ff0477ac */ /* 0x001e220008000800 */
[----:B------:R-:W-:Y:S01]  /*3530*/  LOP3.LUT P4, RZ, R8, 0x1, RZ, 0xc0, !PT ;  /* 0x0000000108ff7812 */ /* 0x000fe2000788c0ff */
[----:B------:R-:W-:Y:S01]  /*3540*/  IMAD R88, R214, 0x1a, RZ ;  /* 0x0000001ad6587824 */ /* 0x000fe200078e02ff */
[----:B------:R1:W5:Y:S01]  /*3550*/  @!P0 LDG.E.U16 R5, desc[UR22][R14.64] ;  /* 0x000000160e058981 */ /* 0x000362000c1e1500 */
[----:B------:R-:W-:-:S03]  /*3560*/  IADD3 R22, P0, PT, R41, R117, RZ ;  /* 0x0000007529167210 */ /* 0x000fc60007f1e0ff */
[----:B------:R2:W5:Y:S01]  /*3570*/  @!P5 LDG.E.U16 R99, desc[UR22][R18.64] ;  /* 0x000000161263d981 */ /* 0x000562000c1e1500 */
[----:B------:R-:W-:Y:S01]  /*3580*/  IADD3 R26, P5, PT, R7, R117, RZ ;  /* 0x00000075071a7210 */ /* 0x000fe20007fbe0ff */
[----:B------:R-:W-:Y:S01]  /*3590*/  VIADD R8, R4, 0xfffffff1 ;  /* 0xfffffff104087836 */ /* 0x000fe20000000000 */
[-C--:B------:R-:W-:Y:S01]  /*35a0*/  LEA.HI.X.SX32 R23, R88, R89.reuse, 0x1, P0 ;  /* 0x0000005958177211 */ /* 0x080fe200000f0eff */
[----:B------:R-:W-:Y:S01]  /*35b0*/  VIADD R6, R4, 0xfffffff8 ;  /* 0xfffffff804067836 */ /* 0x000fe20000000000 */
[----:B------:R-:W-:Y:S01]  /*35c0*/  LEA.HI.X.SX32 R27, R27, R89, 0x1, P5 ;  /* 0x000000591b1b7211 */ /* 0x000fe200028f0eff */
[----:B------:R-:W-:Y:S01]  /*35d0*/  IMAD R24, R214, 0x1c, RZ ;  /* 0x0000001cd6187824 */ /* 0x000fe200078e02ff */
[----:B------:R-:W-:Y:S01]  /*35e0*/  ISETP.GE.U32.AND P5, PT, R8, 0x7fffffb2, PT ;  /* 0x7fffffb20800780c */ /* 0x000fe20003fa6070 */
[----:B------:R-:W5:Y:S01]  /*35f0*/  @P4 LDG.E.U16 R77, desc[UR22][R22.64] ;  /* 0x00000016164d4981 */ /* 0x000f62000c1e1500 */
[----:B------:R-:W-:-:S03]  /*3600*/  ISETP.GE.U32.AND P0, PT, R6, 0x7fffffb9, PT ;  /* 0x7fffffb90600780c */ /* 0x000fc60003f06070 */
[----:B------:R3:W5:Y:S01]  /*3610*/  @P2 LDG.E.U16 R76, desc[UR22][R26.64] ;  /* 0x000000161a4c2981 */ /* 0x000762000c1e1500 */
[CC--:B-1----:R-:W-:Y:S02]  /*3620*/  IADD3 R14, P2, PT, R107.reuse, R117.reuse, RZ ;  /* 0x000000756b0e7210 */ /* 0x0c2fe40007f5e0ff */
[--C-:B------:R-:W-:Y:S02]  /*3630*/  SHF.R.U32.HI R6, RZ, 0x2, R95.reuse ;  /* 0x00000002ff067819 */ /* 0x100fe4000001165f */
[----:B--2---:R-:W-:Y:S02]  /*3640*/  IADD3 R18, P4, PT, R24, R117, RZ ;  /* 0x0000007518127210 */ /* 0x004fe40007f9e0ff */
[----:B------:R-:W-:Y:S02]  /*3650*/  SHF.R.U32.HI R8, RZ, 0x3, R95 ;  /* 0x00000003ff087819 */ /* 0x000fe4000001165f */
[-C--:B------:R-:W-:Y:S02]  /*3660*/  LEA.HI.X.SX32 R15, R108, R89.reuse, 0x1, P2 ;  /* 0x000000596c0f7211 */ /* 0x080fe400010f0eff */
[----:B------:R-:W-:Y:S01]  /*3670*/  LOP3.LUT P2, RZ, R6, 0x1, RZ, 0xc0, !PT ;  /* 0x0000000106ff7812 */ /* 0x000fe2000784c0ff */
[C---:B------:R-:W-:Y:S01]  /*3680*/  IMAD R6, R214.reuse, 0x3a, RZ ;  /* 0x0000003ad6067824 */ /* 0x040fe200078e02ff */
[----:B------:R-:W-:Y:S01]  /*3690*/  LEA.HI.X.SX32 R19, R107, R89, 0x1, P4 ;  /* 0x000000596b137211 */ /* 0x000fe200020f0eff */
[----:B---3--:R-:W-:Y:S01]  /*36a0*/  IMAD R27, R214, 0x1d, RZ ;  /* 0x0000001dd61b7824 */ /* 0x008fe200078e02ff */
[----:B------:R-:W-:Y:S01]  /*36b0*/  LOP3.LUT P4, RZ, R8, 0x1, RZ, 0xc0, !PT ;  /* 0x0000000108ff7812 */ /* 0x000fe2000788c0ff */
[----:B------:R-:W-:Y:S01]  /*36c0*/  IMAD R8, R214, 0x38, RZ ;  /* 0x00000038d6087824 */ /* 0x000fe200078e02ff */
[----:B------:R1:W5:Y:S04]  /*36d0*/  @!P0 LDG.E.U16 R98, desc[UR22][R14.64] ;  /* 0x000000160e628981 */ /* 0x000368000c1e1500 */
[----:B------:R2:W5:Y:S01]  /*36e0*/  @!P5 LDG.E.U16 R90, desc[UR22][R18.64] ;  /* 0x00000016125ad981 */ /* 0x000562000c1e1500 */
[----:B------:R-:W-:-:S02]  /*36f0*/  IADD3 R26, P5, PT, R6, R117, RZ ;  /* 0x00000075061a7210 */ /* 0x000fc40007fbe0ff */
[----:B------:R-:W-:Y:S02]  /*3700*/  IADD3 R22, P0, PT, R8, R117, RZ ;  /* 0x0000007508167210 */ /* 0x000fe40007f1e0ff */
[-C--:B------:R-:W-:Y:S02]  /*3710*/  LEA.HI.X.SX32 R27, R27, R89.reuse, 0x1, P5 ;  /* 0x000000591b1b7211 */ /* 0x080fe400028f0eff */
[----:B------:R-:W-:Y:S01]  /*3720*/  LEA.HI.X.SX32 R23, R24, R89, 0x1, P0 ;  /* 0x0000005918177211 */ /* 0x000fe200000f0eff */
[----:B------:R-:W-:Y:S01]  /*3730*/  VIADD R24, R4, 0xfffffff4 ;  /* 0xfffffff404187836 */ /* 0x000fe20000000000 */
[----:B------:R-:W-:Y:S01]  /*3740*/  ISETP.GE.U32.AND P0, PT, R28, 0x7fffffb7, PT ;  /* 0x7fffffb71c00780c */ /* 0x000fe20003f06070 */
[----:B------:R-:W5:Y:S01]  /*3750*/  @P2 LDG.E.U16 R74, desc[UR22][R26.64] ;  /* 0x000000161a4a2981 */ /* 0x000f62000c1e1500 */
[----:B-1----:R-:W-:Y:S01]  /*3760*/  IADD3 R14, P2, PT, R16, R117, RZ ;  /* 0x00000075100e7210 */ /* 0x002fe20007f5e0ff */
[----:B------:R-:W-:Y:S01]  /*3770*/  VIADD R16, R4, 0xfffffff7 ;  /* 0xfffffff704107836 */ /* 0x000fe20000000000 */
[----:B------:R-:W-:Y:S01]  /*3780*/  ISETP.GE.U32.AND P5, PT, R24, 0x7fffffb5, PT ;  /* 0x7fffffb51800780c */ /* 0x000fe20003fa6070 */
[----:B--2---:R-:W-:Y:S01]  /*3790*/  VIADD R19, R4, 0xfffffff2 ;  /* 0xfffffff204137836 */ /* 0x004fe20000000000 */
[----:B------:R-:W-:Y:S01]  /*37a0*/  LEA.HI.X.SX32 R15, R109, R89, 0x1, P2 ;  /* 0x000000596d0f7211 */ /* 0x000fe200010f0eff */
[----:B------:R1:W5:Y:S01]  /*37b0*/  @P4 LDG.E.U16 R75, desc[UR22][R22.64] ;  /* 0x00000016164b4981 */ /* 0x000362000c1e1500 */
[----:B------:R-:W-:Y:S01]  /*37c0*/  ISETP.GE.U32.AND P2, PT, R16, 0x7fffffb8, PT ;  /* 0x7fffffb81000780c */ /* 0x000fe20003f46070 */
[----:B------:R-:W-:Y:S01]  /*37d0*/  VIADD R16, R4, 0xffffffcc ;  /* 0xffffffcc04107836 */ /* 0x000fe20000000000 */
[----:B------:R-:W-:-:S02]  /*37e0*/  IADD3 R18, P6, PT, R20, R117, RZ ;  /* 0x0000007514127210 */ /* 0x000fc40007fde0ff */
[----:B------:R-:W-:Y:S01]  /*37f0*/  ISETP.GE.U32.AND P4, PT, R19, 0x7fffffb3, PT ;  /* 0x7fffffb31300780c */ /* 0x000fe20003f86070 */
[----:B------:R2:W5:Y:S01]  /*3800*/  @!P0 LDG.E.U16 R97, desc[UR22][R14.64] ;  /* 0x000000160e618981 */ /* 0x000562000c1e1500 */
[----:B------:R-:W-:Y:S02]  /*3810*/  LEA.HI.X.SX32 R19, R110, R89, 0x1, P6 ;  /* 0x000000596e137211 */ /* 0x000fe400030f0eff */
[----:B------:R-:W-:Y:S01]  /*3820*/  ISETP.GE.U32.AND P0, PT, R16, 0x7fffff8d, PT ;  /* 0x7fffff8d1000780c */ /* 0x000fe20003f06070 */
[C---:B------:R-:W-:Y:S02]  /*3830*/  VIADD R16, R4.reuse, 0xffffffcd ;  /* 0xffffffcd04107836 */ /* 0x040fe40000000000 */
[C---:B-1----:R-:W-:Y:S01]  /*3840*/  VIADD R22, R4.reuse, 0xffffffce ;  /* 0xffffffce04167836 */ /* 0x042fe20000000000 */
[----:B------:R1:W5:Y:S01]  /*3850*/  @!P5 LDG.E.U16 R93, desc[UR22][R18.64] ;  /* 0x00000016125dd981 */ /* 0x000362000c1e1500 */
[----:B------:R-:W-:Y:S01]  /*3860*/  VIADD R20, R4, 0xffffffcf ;  /* 0xffffffcf04147836 */ /* 0x000fe20000000000 */
[----:B------:R-:W-:Y:S01]  /*3870*/  ISETP.GE.U32.AND P5, PT, R16, 0x7fffff8e, PT ;  /* 0x7fffff8e1000780c */ /* 0x000fe20003fa6070 */
[----:B------:R-:W-:Y:S01]  /*3880*/  VIADD R16, R4, 0xffffffc8 ;  /* 0xffffffc804107836 */ /* 0x000fe20000000000 */
[----:B------:R-:W-:-:S02]  /*3890*/  SEL R23, RZ, 0x1, P0 ;  /* 0x00000001ff177807 */ /* 0x000fc40000000000 */
[----:B------:R-:W-:Y:S01]  /*38a0*/  ISETP.GE.U32.AND P0, PT, R22, 0x7fffff8f, PT ;  /* 0x7fffff8f1600780c */ /* 0x000fe20003f06070 */
[----:B--2---:R-:W-:Y:S01]  /*38b0*/  VIADD R14, R4, 0xffffffc9 ;  /* 0xffffffc9040e7836 */ /* 0x004fe20000000000 */
[----:B------:R-:W-:Y:S02]  /*38c0*/  SEL R22, RZ, 0x1fffe, P5 ;  /* 0x0001fffeff167807 */ /* 0x000fe40002800000 */
[----:B------:R-:W-:Y:S01]  /*38d0*/  ISETP.GE.U32.AND P5, PT, R20, 0x7fffff90, PT ;  /* 0x7fffff901400780c */ /* 0x000fe20003fa6070 */
[----:B------:R-:W-:Y:S01]  /*38e0*/  VIADD R15, R4, 0xffffffca ;  /* 0xffffffca040f7836 */ /* 0x000fe20000000000 */
[----:B------:R-:W-:Y:S02]  /*38f0*/  SEL R32, RZ, 0x4, P0 ;  /* 0x00000004ff207807 */ /* 0x000fe40000000000 */
[----:B------:R-:W-:Y:S01]  /*3900*/  ISETP.GE.U32.AND P0, PT, R16, 0x7fffff89, PT ;  /* 0x7fffff891000780c */ /* 0x000fe20003f06070 */
[----:B------:R-:W-:Y:S01]  /*3910*/  VIADD R16, R4, 0xffffffcb ;  /* 0xffffffcb04107836 */ /* 0x000fe20000000000 */
[----:B------:R-:W-:-:S02]  /*3920*/  SEL R37, RZ, 0x7fff8, P5 ;  /* 0x0007fff8ff257807 */ /* 0x000fc40002800000 */
[----:B------:R-:W-:Y:S01]  /*3930*/  ISETP.GE.U32.AND P5, PT, R14, 0x7fffff8a, PT ;  /* 0x7fffff8a0e00780c */ /* 0x000fe20003fa6070 */
[----:B-1----:R-:W-:Y:S01]  /*3940*/  VIADD R18, R4, 0xffffffc4 ;  /* 0xffffffc404127836 */ /* 0x002fe20000000000 */
[----:B------:R-:W-:Y:S02]  /*3950*/  SEL R14, RZ, 0x1, P0 ;  /* 0x00000001ff0e7807 */ /* 0x000fe40000000000 */
[----:B------:R-:W-:Y:S02]  /*3960*/  ISETP.GE.U32.AND P0, PT, R15, 0x7fffff8b, PT ;  /* 0x7fffff8b0f00780c */ /* 0x000fe40003f06070 */
[----:B------:R-:W-:Y:S02]  /*3970*/  SEL R15, RZ, 0x1fffe, P5 ;  /* 0x0001fffeff0f7807 */ /* 0x000fe40002800000 */
[----:B------:R-:W-:Y:S01]  /*3980*/  ISETP.GE.U32.AND P5, PT, R16, 0x7fffff8c, PT ;  /* 0x7fffff8c1000780c */ /* 0x000fe20003fa6070 */
[----:B------:R-:W-:Y:S01]  /*3990*/  VIADD R16, R4, 0xffffffc5 ;  /* 0xffffffc504107836 */ /* 0x000fe20000000000 */
[----:B------:R-:W-:-:S02]  /*39a0*/  SEL R36, RZ, 0x4, P0 ;  /* 0x00000004ff247807 */ /* 0x000fc40000000000 */
[----:B------:R-:W-:Y:S01]  /*39b0*/  ISETP.GE.U32.AND P0, PT, R18, 0x7fffff85, PT ;  /* 0x7fffff851200780c */ /* 0x000fe20003f06070 */
[----:B------:R-:W-:Y:S01]  /*39c0*/  VIADD R18, R4, 0xffffffc6 ;  /* 0xffffffc604127836 */ /* 0x000fe20000000000 */
        /* <DEDUP_REMOVED lines=13> */
[----:B------:R-:W-:Y:S01]  /*3aa0*/  ISETP.GE.U32.AND P0, PT, R20, 0x7fffff83, PT ;  /* 0x7fffff831400780c */ /* 0x000fe20003f06070 */
[----:B------:R-:W-:Y:S01]  /*3ab0*/  VIADD R20, R4, 0xffffffdc ;  /* 0xffffffdc04147836 */ /* 0x000fe20000000000 */
        /* <DEDUP_REMOVED lines=45> */
[----:B------:R-:W-:Y:S02]  /*3d90*/  ISETP.GE.U32.AND P0, PT, R20, 0x7fffff93, PT ;  /* 0x7fffff931400780c */ /* 0x000fe40003f06070 */
[----:B------:R-:W-:-:S02]  /*3da0*/  SEL R161, RZ, 0x1fffe, P5 ;  /* 0x0001fffeffa17807 */ /* 0x000fc40002800000 */
[----:B------:R-:W-:Y:S01]  /*3db0*/  ISETP.GE.U32.AND P5, PT, R18, 0x7fffff94, PT ;  /* 0x7fffff941200780c */ /* 0x000fe20003fa6070 */
[----:B------:R-:W-:Y:S01]  /*3dc0*/  IMAD.IADD R34, R14, 0x1, R15 ;  /* 0x000000010e227824 */ /* 0x000fe200078e020f */
[----:B------:R-:W-:Y:S01]  /*3dd0*/  SEL R54, RZ, 0x4, P0 ;  /* 0x00000004ff367807 */ /* 0x000fe20000000000 */
[----:B------:R-:W-:Y:S01]  /*3de0*/  IMAD R15, R214, 0x1f, RZ ;  /* 0x0000001fd60f7824 */ /* 0x000fe200078e02ff */
[-C--:B------:R-:W-:Y:S02]  /*3df0*/  IADD3 R70, P0, PT, R57, R117.reuse, RZ ;  /* 0x0000007539467210 */ /* 0x080fe40007f1e0ff */
[----:B------:R-:W-:Y:S02]  /*3e00*/  SEL R159, RZ, 0x7fff8, P5 ;  /* 0x0007fff8ff9f7807 */ /* 0x000fe40002800000 */
[----:B------:R-:W-:Y:S01]  /*3e10*/  IADD3 R72, P5, PT, R96, R117, RZ ;  /* 0x0000007560487210 */ /* 0x000fe20007fbe0ff */
[----:B------:R-:W-:Y:S01]  /*3e20*/  IMAD.IADD R40, R16, 0x1, R19 ;  /* 0x0000000110287824 */ /* 0x000fe200078e0213 */
[----:B------:R-:W-:Y:S01]  /*3e30*/  LEA.HI.X.SX32 R71, R11, R89, 0x1, P0 ;  /* 0x000000590b477211 */ /* 0x000fe200000f0eff */
[----:B------:R-:W-:Y:S01]  /*3e40*/  IMAD.IADD R30, R23, 0x1, R22 ;  /* 0x00000001171e7824 */ /* 0x000fe200078e0216 */
[C---:B------:R-:W-:Y:S01]  /*3e50*/  LEA R66, P0, R214.reuse, R117, 0x6 ;  /* 0x00000075d6427211 */ /* 0x040fe200078030ff */
[C---:B------:R-:W-:Y:S01]  /*3e60*/  IMAD.SHL.U32 R19, R214.reuse, 0x20, RZ ;  /* 0x00000020d6137824 */ /* 0x040fe200078e00ff */
[----:B------:R-:W-:Y:S01]  /*3e70*/  LEA.HI.X.SX32 R73, R15, R89, 0x1, P5 ;  /* 0x000000590f497211 */ /* 0x000fe200028f0eff */
[----:B------:R-:W-:Y:S01]  /*3e80*/  IMAD R23, R214, 0x21, RZ ;  /* 0x00000021d6177824 */ /* 0x000fe200078e02ff */
[----:B------:R-:W-:Y:S01]  /*3e90*/  IADD3 R68, P5, PT, R68, R117, RZ ;  /* 0x0000007544447210 */ /* 0x000fe20007fbe0ff */
[----:B------:R-:W-:Y:S01]  /*3ea0*/  IMAD R27, R214, 0x23, RZ ;  /* 0x00000023d61b7824 */ /* 0x000fe200078e02ff */
[----:B------:R-:W-:-:S02]  /*3eb0*/  LEA.HI.X.SX32 R67, R19, R89, 0x1, P0 ;  /* 0x0000005913437211 */ /* 0x000fc400000f0eff */
[----:B------:R-:W-:Y:S02]  /*3ec0*/  IADD3 R62, P0, PT, R62, R117, RZ ;  /* 0x000000753e3e7210 */ /* 0x000fe40007f1e0ff */
[----:B------:R-:W-:Y:S02]  /*3ed0*/  LEA.HI.X.SX32 R69, R23, R89, 0x1, P5 ;  /* 0x0000005917457211 */ /* 0x000fe400028f0eff */
[----:B------:R-:W-:Y:S01]  /*3ee0*/  IADD3 R64, P5, PT, R64, R117, RZ ;  /* 0x0000007540407210 */ /* 0x000fe20007fbe0ff */
[----:B------:R-:W-:Y:S01]  /*3ef0*/  IMAD R14, R214, 0x4c, RZ ;  /* 0x0000004cd60e7824 */ /* 0x000fe200078e02ff */
[----:B------:R-:W-:Y:S01]  /*3f00*/  LEA.HI.X.SX32 R63, R10, R89, 0x1, P0 ;  /* 0x000000590a3f7211 */ /* 0x000fe200000f0eff */
[----:B------:R-:W-:Y:S01]  /*3f10*/  IMAD R16, R214, 0x4e, RZ ;  /* 0x0000004ed6107824 */ /* 0x000fe200078e02ff */
[----:B------:R-:W-:Y:S02]  /*3f20*/  IADD3 R58, P0, PT, R58, R117, RZ ;  /* 0x000000753a3a7210 */ /* 0x000fe40007f1e0ff */
[----:B------:R-:W-:-:S02]  /*3f30*/  LEA.HI.X.SX32 R65, R27, R89, 0x1, P5 ;  /* 0x000000591b417211 */ /* 0x000fc400028f0eff */
[----:B------:R-:W-:Y:S01]  /*3f40*/  IADD3 R60, P5, PT, R60, R117, RZ ;  /* 0x000000753c3c7210 */ /* 0x000fe20007fbe0ff */
[----:B------:R-:W-:Y:S01]  /*3f50*/  IMAD R18, R214, 0x50, RZ ;  /* 0x00000050d6127824 */ /* 0x000fe200078e02ff */
[----:B------:R-:W-:Y:S01]  /*3f60*/  LEA.HI.X.SX32 R59, R12, R89, 0x1, P0 ;  /* 0x000000590c3b7211 */ /* 0x000fe200000f0eff */
[----:B------:R-:W-:Y:S01]  /*3f70*/  IMAD R10, R214, 0x52, RZ ;  /* 0x00000052d60a7824 */ /* 0x000fe200078e02ff */
[----:B------:R-:W-:Y:S02]  /*3f80*/  IADD3 R12, P0, PT, R14, R117, RZ ;  /* 0x000000750e0c7210 */ /* 0x000fe40007f1e0ff */
[----:B------:R-:W-:Y:S02]  /*3f90*/  LEA.HI.X.SX32 R61, R31, R89, 0x1, P5 ;  /* 0x000000591f3d7211 */ /* 0x000fe400028f0eff */
[----:B------:R-:W-:Y:S01]  /*3fa0*/  IADD3 R14, P5, PT, R16, R117, RZ ;  /* 0x00000075100e7210 */ /* 0x000fe20007fbe0ff */
[C---:B------:R-:W-:Y:S01]  /*3fb0*/  IMAD R11, R214.reuse, 0x29, RZ ;  /* 0x00000029d60b7824 */ /* 0x040fe200078e02ff */
[----:B------:R-:W-:Y:S01]  /*3fc0*/  LEA.HI.X.SX32 R13, R13, R89, 0x1, P0 ;  /* 0x000000590d0d7211 */ /* 0x000fe200000f0eff */
[----:B------:R-:W-:Y:S01]  /*3fd0*/  IMAD R20, R214, 0x54, RZ ;  /* 0x00000054d6147824 */ /* 0x000fe200078e02ff */
[----:B------:R-:W-:-:S02]  /*3fe0*/  IADD3 R16, P0, PT, R18, R117, RZ ;  /* 0x0000007512107210 */ /* 0x000fc40007f1e0ff */
[----:B------:R-:W-:Y:S02]  /*3ff0*/  LEA.HI.X.SX32 R15, R35, R89, 0x1, P5 ;  /* 0x00000059230f7211 */ /* 0x000fe400028f0eff */
[----:B------:R-:W-:Y:S01]  /*4000*/  IADD3 R18, P5, PT, R10, R117, RZ ;  /* 0x000000750a127210 */ /* 0x000fe20007fbe0ff */
[----:B------:R-:W-:Y:S01]  /*4010*/  IMAD R22, R214, 0x56, RZ ;  /* 0x00000056d6167824 */ /* 0x000fe200078e02ff */
[-C--:B------:R-:W-:Y:S02]  /*4020*/  LEA.HI.X.SX32 R17, R17, R89.reuse, 0x1, P0 ;  /* 0x0000005911117211 */ /* 0x080fe400000f0eff */
[----:B------:R-:W-:Y:S02]  /*4030*/  LEA.HI.X.SX32 R19, R11, R89, 0x1, P5 ;  /* 0x000000590b137211 */ /* 0x000fe400028f0eff */
[----:B------:R-:W-:Y:S02]  /*4040*/  ISETP.GE.U32.AND P0, PT, R111, 0x7fffff81, PT ;  /* 0x7fffff816f00780c */ /* 0x000fe40003f06070 */
[----:B------:R-:W-:Y:S01]  /*4050*/  IADD3 R20, P5, PT, R20, R117, RZ ;  /* 0x0000007514147210 */ /* 0x000fe20007fbe0ff */
[----:B------:R-:W-:Y:S01]  /*4060*/  IMAD R11, R214, 0x2b, RZ ;  /* 0x0000002bd60b7824 */ /* 0x000fe200078e02ff */
[----:B------:R-:W-:-:S02]  /*4070*/  SEL R47, RZ, 0x1fffe, P6 ;  /* 0x0001fffeff2f7807 */ /* 0x000fc40003000000 */
[----:B------:R-:W-:Y:S02]  /*4080*/  SEL R10, RZ, 0x1, P0 ;  /* 0x00000001ff0a7807 */ /* 0x000fe40000000000 */
[----:B------:R-:W-:Y:S02]  /*4090*/  LEA.HI.X.SX32 R21, R21, R89, 0x1, P5 ;  /* 0x0000005915157211 */ /* 0x000fe400028f0eff */
[----:B------:R-:W-:Y:S01]  /*40a0*/  IADD3 R22, P5, PT, R22, R117, RZ ;  /* 0x0000007516167210 */ /* 0x000fe20007fbe0ff */
[----:B------:R-:W-:Y:S02]  /*40b0*/  IMAD.IADD R47, R10, 0x1, R47 ;  /* 0x000000010a2f7824 */ /* 0x000fe400078e022f */
[----:B------:R-:W-:Y:S01]  /*40c0*/  IMAD.IADD R46, R24, 0x1, R49 ;  /* 0x00000001182e7824 */ /* 0x000fe200078e0231 */
[----:B------:R-:W-:Y:S01]  /*40d0*/  LEA.HI.X.SX32 R23, R11, R89, 0x1, P5 ;  /* 0x000000590b177211 */ /* 0x000fe200028f0eff */
[----:B------:R-:W-:Y:S01]  /*40e0*/  IMAD R10, R214, 0x5a, RZ ;  /* 0x0000005ad60a7824 */ /* 0x000fe200078e02ff */
[----:B------:R-:W-:Y:S01]  /*40f0*/  IADD3 R24, P5, PT, R50, R117, RZ ;  /* 0x0000007532187210 */ /* 0x000fe20007fbe0ff */
[----:B------:R-:W-:-:S02]  /*4100*/  IMAD.IADD R50, R26, 0x1, R51 ;  /* 0x000000011a327824 */ /* 0x000fc400078e0233 */
[----:B------:R-:W-:Y:S01]  /*4110*/  IMAD R11, R214, 0x2d, RZ ;  /* 0x0000002dd60b7824 */ /* 0x000fe200078e02ff */
[----:B------:R-:W-:Y:S02]  /*4120*/  LEA.HI.X.SX32 R25, R25, R89, 0x1, P5 ;  /* 0x0000005919197211 */ /* 0x000fe400028f0eff */
[----:B------:R-:W-:Y:S01]  /*4130*/  IADD3 R26, P5, PT, R10, R117, RZ ;  /* 0x000000750a1a7210 */ /* 0x000fe20007fbe0ff */
[----:B------:R-:W-:-:S03]  /*4140*/  IMAD.IADD R157, R28, 0x1, R157 ;  /* 0x000000011c9d7824 */ /* 0x000fc600078e029d */
[----:B------:R-:W-:Y:S02]  /*4150*/  LEA.HI.X.SX32 R27, R11, R89, 0x1, P5 ;  /* 0x000000590b1b7211 */ /* 0x000fe400028f0eff */
[----:B------:R-:W-:Y:S01]  /*4160*/  IADD3 R28, P5, PT, R112, R117, RZ ;  /* 0x00000075701c7210 */ /* 0x000fe20007fbe0ff */
[----:B------:R-:W-:Y:S01]  /*4170*/  IMAD R11, R214, 0x2f, RZ ;  /* 0x0000002fd60b7824 */ /* 0x000fe200078e02ff */
[----:B------:R-:W-:Y:S01]  /*4180*/  LOP3.LUT R10, R30, 0x3, RZ, 0xc0, !PT ;  /* 0x000000031e0a7812 */ /* 0x000fe200078ec0ff */
[----:B------:R-:W-:Y:S01]  /*4190*/  IMAD R112, R214, 0x60, RZ ;  /* 0x00000060d6707824 */ /* 0x000fe200078e02ff */
[----:B------:R-:W-:Y:S02]  /*41a0*/  LEA.HI.X.SX32 R29, R29, R89, 0x1, P5 ;  /* 0x000000591d1d7211 */ /* 0x000fe400028f0eff */
[----:B------:R-:W-:Y:S01]  /*41b0*/  IADD3 R30, P5, PT, R116, R117, RZ ;  /* 0x00000075741e7210 */ /* 0x000fe20007fbe0ff */
[----:B------:R-:W-:Y:S01]  /*41c0*/  IMAD R116, R214, 0x62, RZ ;  /* 0x00000062d6747824 */ /* 0x000fe200078e02ff */
[----:B------:R-:W-:-:S02]  /*41d0*/  IADD3 R10, PT, PT, R10, R37, R32 ;  /* 0x000000250a0a7210 */ /* 0x000fc40007ffe020 */
[----:B------:R-:W-:Y:S02]  /*41e0*/  LEA.HI.X.SX32 R31, R11, R89, 0x1, P5 ;  /* 0x000000590b1f7211 */ /* 0x000fe400028f0eff */
[----:B------:R-:W-:Y:S01]  /*41f0*/  IADD3 R32, P5, PT, R112, R117, RZ ;  /* 0x0000007570207210 */ /* 0x000fe20007fbe0ff */
[----:B------:R-:W-:Y:S01]  /*4200*/  IMAD R35, R214, 0x31, RZ ;  /* 0x00000031d6237824 */ /* 0x000fe200078e02ff */
[----:B------:R-:W-:Y:S02]  /*4210*/  LOP3.LUT R11, R34, 0x3, RZ, 0xc0, !PT ;  /* 0x00000003220b7812 */ /* 0x000fe400078ec0ff */
[----:B------:R-:W-:Y:S02]  /*4220*/  LEA.HI.X.SX32 R33, R33, R89, 0x1, P5 ;  /* 0x0000005921217211 */ /* 0x000fe400028f0eff */
[----:B------:R-:W-:Y:S02]  /*4230*/  LOP3.LUT R40, R40, 0x3, RZ, 0xc0, !PT ;  /* 0x0000000328287812 */ /* 0x000fe400078ec0ff */
[----:B------:R-:W-:-:S02]  /*4240*/  IADD3 R34, P5, PT, R116, R117, RZ ;  /* 0x0000007574227210 */ /* 0x000fc40007fbe0ff */
[----:B------:R-:W-:Y:S02]  /*4250*/  IADD3 R112, PT, PT, R11, R39, R36 ;  /* 0x000000270b707210 */ /* 0x000fe40007ffe024 */
[----:B------:R-:W-:Y:S01]  /*4260*/  IADD3 R51, PT, PT, R40, R43, R38 ;  /* 0x0000002b28337210 */ /* 0x000fe20007ffe026 */
[----:B------:R-:W-:Y:S01]  /*4270*/  IMAD R38, R214, 0x66, RZ ;  /* 0x00000066d6267824 */ /* 0x000fe200078e02ff */
[----:B------:R-:W-:Y:S02]  /*4280*/  LEA.HI.X.SX32 R35, R35, R89, 0x1, P5 ;  /* 0x0000005923237211 */ /* 0x000fe400028f0eff */
[----:B------:R-:W-:Y:S01]  /*4290*/  IADD3 R36, P5, PT, R124, R117, RZ ;  /* 0x000000757c247210 */ /* 0x000fe20007fbe0ff */
[C---:B------:R-:W-:Y:S01]  /*42a0*/  IMAD R11, R214.reuse, 0x33, RZ ;  /* 0x00000033d60b7824 */ /* 0x040fe200078e02ff */
[----:B------:R-:W-:Y:S01]  /*42b0*/  LOP3.LUT R47, R47, 0x3, RZ, 0xc0, !PT ;  /* 0x000000032f2f7812 */ /* 0x000fe200078ec0ff */
[----:B------:R-:W-:Y:S01]  /*42c0*/  IMAD R40, R214, 0x68, RZ ;  /* 0x00000068d6287824 */ /* 0x000fe200078e02ff */
[----:B------:R-:W-:-:S02]  /*42d0*/  LEA.HI.X.SX32 R37, R9, R89, 0x1, P5 ;  /* 0x0000005909257211 */ /* 0x000fc400028f0eff */
[----:B------:R-:W-:Y:S02]  /*42e0*/  IADD3 R38, P5, PT, R38, R117, RZ ;  /* 0x0000007526267210 */ /* 0x000fe40007fbe0ff */
[----:B------:R-:W-:Y:S01]  /*42f0*/  IADD3 R49, PT, PT, R47, R45, R42 ;  /* 0x0000002d2f317210 */ /* 0x000fe20007ffe02a */
[----:B------:R-:W-:Y:S01]  /*4300*/  IMAD R42, R214, 0x6a, RZ ;  /* 0x0000006ad62a7824 */ /* 0x000fe200078e02ff */
[----:B------:R-:W-:Y:S02]  /*4310*/  LEA.HI.X.SX32 R39, R11, R89, 0x1, P5 ;  /* 0x000000590b277211 */ /* 0x000fe400028f0eff */
[----:B------:R-:W-:Y:S01]  /*4320*/  IADD3 R40, P5, PT, R40, R117, RZ ;  /* 0x0000007528287210 */ /* 0x000fe20007fbe0ff */
[----:B------:R-:W-:Y:S01]  /*4330*/  IMAD R9, R214, 0x35, RZ ;  /* 0x00000035d6097824 */ /* 0x000fe200078e02ff */
[----:B------:R-:W-:Y:S01]  /*4340*/  LOP3.LUT R46, R46, 0x3, RZ, 0xc0, !PT ;  /* 0x000000032e2e7812 */ /* 0x000fe200078ec0ff */
[----:B------:R-:W-:Y:S01]  /*4350*/  IMAD R116, R214, 0x6c, RZ ;  /* 0x0000006cd6747824 */ /* 0x000fe200078e02ff */
[----:B------:R-:W-:-:S02]  /*4360*/  LEA.HI.X.SX32 R41, R41, R89, 0x1, P5 ;  /* 0x0000005929297211 */ /* 0x000fc400028f0eff */
[----:B------:R-:W-:Y:S02]  /*4370*/  IADD3 R42, P5, PT, R42, R117, RZ ;  /* 0x000000752a2a7210 */ /* 0x000fe40007fbe0ff */
[----:B------:R-:W-:Y:S01]  /*4380*/  IADD3 R124, PT, PT, R46, R53, R44 ;  /* 0x000000352e7c7210 */ /* 0x000fe20007ffe02c */
[----:B------:R-:W-:Y:S01]  /*4390*/  IMAD R46, R214, 0x6e, RZ ;  /* 0x0000006ed62e7824 */ /* 0x000fe200078e02ff */
[----:B------:R-:W-:Y:S02]  /*43a0*/  LEA.HI.X.SX32 R43, R9, R89, 0x1, P5 ;  /* 0x00000059092b7211 */ /* 0x000fe400028f0eff */
[----:B------:R-:W-:Y:S02]  /*43b0*/  LOP3.LUT R50, R50, 0x3, RZ, 0xc0, !PT ;  /* 0x0000000332327812 */ /* 0x000fe400078ec0ff */
[----:B------:R-:W-:Y:S01]  /*43c0*/  IADD3 R44, P5, PT, R116, R117, RZ ;  /* 0x00000075742c7210 */ /* 0x000fe20007fbe0ff */
[----:B------:R-:W-:Y:S01]  /*43d0*/  IMAD R9, R214, 0x37, RZ ;  /* 0x00000037d6097824 */ /* 0x000fe200078e02ff */
[----:B------:R-:W-:Y:S01]  /*43e0*/  IADD3 R11, PT, PT, R50, R55, R48 ;  /* 0x00000037320b7210 */ /* 0x000fe20007ffe030 */
[----:B------:R-:W-:Y:S01]  /*43f0*/  IMAD R48, R214, 0x70, RZ ;  /* 0x00000070d6307824 */ /* 0x000fe200078e02ff */
[----:B------:R-:W-:-:S02]  /*4400*/  LEA.HI.X.SX32 R45, R7, R89, 0x1, P5 ;  /* 0x00000059072d7211 */ /* 0x000fc400028f0eff */
[----:B------:R-:W-:Y:S02]  /*4410*/  IADD3 R46, P5, PT, R46, R117, RZ ;  /* 0x000000752e2e7210 */ /* 0x000fe40007fbe0ff */
[----:B------:R-:W-:Y:S01]  /*4420*/  LOP3.LUT R157, R157, 0x3, RZ, 0xc0, !PT ;  /* 0x000000039d9d7812 */ /* 0x000fe200078ec0ff */
[----:B------:R-:W-:Y:S01]  /*4430*/  IMAD.IADD R56, R56, 0x1, R161 ;  /* 0x0000000138387824 */ /* 0x000fe200078e02a1 */
[----:B------:R-:W-:Y:S01]  /*4440*/  LEA.HI.X.SX32 R47, R9, R89, 0x1, P5 ;  /* 0x00000059092f7211 */ /* 0x000fe200028f0eff */
[----:B------:R-:W-:Y:S01]  /*4450*/  IMAD R50, R214, 0x72, RZ ;  /* 0x00000072d6327824 */ /* 0x000fe200078e02ff */
[----:B------:R-:W-:Y:S02]  /*4460*/  IADD3 R48, P5, PT, R48, R117, RZ ;  /* 0x0000007530307210 */ /* 0x000fe40007fbe0ff */
[----:B------:R-:W-:Y:S01]  /*4470*/  IADD3 R113, PT, PT, R157, R113, R52 ;  /* 0x000000719d717210 */ /* 0x000fe20007ffe034 */
[----:B------:R-:W-:Y:S01]  /*4480*/  IMAD R7, R214, 0x39, RZ ;  /* 0x00000039d6077824 */ /* 0x000fe200078e02ff */
[----:B------:R-:W-:-:S02]  /*4490*/  LOP3.LUT R52, R49, 0xf, RZ, 0xc0, !PT ;  /* 0x0000000f31347812 */ /* 0x000fc400078ec0ff */
[----:B------:R-:W-:Y:S02]  /*44a0*/  LEA.HI.X.SX32 R49, R8, R89, 0x1, P5 ;  /* 0x0000005908317211 */ /* 0x000fe400028f0eff */
[----:B------:R-:W-:Y:S02]  /*44b0*/  LOP3.LUT R56, R56, 0x3, RZ, 0xc0, !PT ;  /* 0x0000000338387812 */ /* 0x000fe400078ec0ff */
[----:B------:R-:W-:Y:S01]  /*44c0*/  IADD3 R50, P5, PT, R50, R117, RZ ;  /* 0x0000007532327210 */ /* 0x000fe20007fbe0ff */
[----:B------:R-:W-:Y:S01]  /*44d0*/  IMAD R116, R51, 0x10, R52 ;  /* 0x0000001033747824 */ /* 0x000fe200078e0234 */
[----:B------:R-:W-:Y:S01]  /*44e0*/  IADD3 R54, PT, PT, R56, R159, R54 ;  /* 0x0000009f38367210 */ /* 0x000fe20007ffe036 */
[----:B------:R-:W-:Y:S01]  /*44f0*/  IMAD R56, R214, 0x76, RZ ;  /* 0x00000076d6387824 */ /* 0x000fe200078e02ff */
[----:B------:R-:W-:Y:S02]  /*4500*/  LEA.HI.X.SX32 R51, R7, R89, 0x1, P5 ;  /* 0x0000005907337211 */ /* 0x000fe400028f0eff */
[----:B------:R-:W-:Y:S01]  /*4510*/  IADD3 R52, P5, PT, R158, R117, RZ ;  /* 0x000000759e347210 */ /* 0x000fe20007fbe0ff */
[----:B------:R-:W-:Y:S01]  /*4520*/  IMAD R7, R214, 0x3b, RZ ;  /* 0x0000003bd6077824 */ /* 0x000fe200078e02ff */
[----:B------:R-:W-:-:S02]  /*4530*/  LOP3.LUT R8, R54, 0xf, RZ, 0xc0, !PT ;  /* 0x0000000f36087812 */ /* 0x000fc400078ec0ff */
[----:B------:R-:W-:Y:S02]  /*4540*/  LEA.HI.X.SX32 R53, R6, R89, 0x1, P5 ;  /* 0x0000005906357211 */ /* 0x000fe400028f0eff */
[----:B------:R-:W-:Y:S01]  /*4550*/  IADD3 R54, P5, PT, R56, R117, RZ ;  /* 0x0000007538367210 */ /* 0x000fe20007fbe0ff */
[----:B------:R-:W-:-:S03]  /*4560*/  IMAD R6, R214, 0x7a, RZ ;  /* 0x0000007ad6067824 */ /* 0x000fc600078e02ff */
[----:B------:R-:W-:Y:S02]  /*4570*/  LEA.HI.X.SX32 R55, R7, R89, 0x1, P5 ;  /* 0x0000005907377211 */ /* 0x000fe400028f0eff */
[----:B------:R-:W-:Y:S01]  /*4580*/  IADD3 R56, P5, PT, R160, R117, RZ ;  /* 0x00000075a0387210 */ /* 0x000fe20007fbe0ff */
[----:B------:R-:W-:Y:S02]  /*4590*/  IMAD.SHL.U32 R7, R112, 0x100, RZ ;  /* 0x0000010070077824 */ /* 0x000fe400078e00ff */
[----:B------:R-:W-:Y:S01]  /*45a0*/  IMAD R158, R113, 0x10, R8 ;  /* 0x00000010719e7824 */ /* 0x000fe200078e0208 */
[----:B------:R-:W-:Y:S01]  /*45b0*/  LEA.HI.X.SX32 R57, R57, R89, 0x1, P5 ;  /* 0x0000005939397211 */ /* 0x000fe200028f0eff */
[----:B------:R-:W-:Y:S01]  /*45c0*/  IMAD R9, R214, 0x3d, RZ ;  /* 0x0000003dd6097824 */ /* 0x000fe200078e02ff */
[----:B------:R-:W-:Y:S01]  /*45d0*/  IADD3 R6, P5, PT, R6, R117, RZ ;  /* 0x0000007506067210 */ /* 0x000fe20007fbe0ff */
[C---:B------:R-:W-:Y:S02]  /*45e0*/  IMAD R8, R214.reuse, 0x7c, RZ ;  /* 0x0000007cd6087824 */ /* 0x040fe400078e02ff */
[----:B------:R-:W-:Y:S01]  /*45f0*/  IMAD.SHL.U32 R157, R11, 0x100, RZ ;  /* 0x000001000b9d7824 */ /* 0x000fe200078e00ff */
[----:B------:R-:W-:Y:S01]  /*4600*/  LOP3.LUT R11, R7, 0xf00, RZ, 0xe2, !PT ;  /* 0x00000f00070b7812 */ /* 0x000fe200078ee2ff */
[----:B------:R-:W-:Y:S01]  /*4610*/  IMAD R112, R214, 0x7e, RZ ;  /* 0x0000007ed6707824 */ /* 0x000fe200078e02ff */
[----:B------:R-:W-:-:S02]  /*4620*/  LEA.HI.X.SX32 R7, R9, R89, 0x1, P5 ;  /* 0x0000005909077211 */ /* 0x000fc400028f0eff */
[----:B------:R-:W-:Y:S01]  /*4630*/  IADD3 R8, P5, PT, R8, R117, RZ ;  /* 0x0000007508087210 */ /* 0x000fe20007fbe0ff */
[----:B------:R-:W-:Y:S01]  /*4640*/  IMAD R113, R10, 0x1000, R11 ;  /* 0x000010000a717824 */ /* 0x000fe200078e020b */
[----:B------:R-:W-:Y:S01]  /*4650*/  LOP3.LUT R157, R157, 0xf00, RZ, 0xe2, !PT ;  /* 0x00000f009d9d7812 */ /* 0x000fe200078ee2ff */
[----:B------:R-:W-:Y:S01]  /*4660*/  IMAD R11, R214, 0x3f, RZ ;  /* 0x0000003fd60b7824 */ /* 0x000fe200078e02ff */
[----:B------:R-:W-:Y:S02]  /*4670*/  LEA.HI.X.SX32 R9, R96, R89, 0x1, P5 ;  /* 0x0000005960097211 */ /* 0x000fe400028f0eff */
[----:B------:R-:W-:Y:S01]  /*4680*/  IADD3 R10, P5, PT, R112, R117, RZ ;  /* 0x00000075700a7210 */ /* 0x000fe20007fbe0ff */
[----:B------:R-:W-:Y:S01]  /*4690*/  IMAD R124, R124, 0x1000, R157 ;  /* 0x000010007c7c7824 */ /* 0x000fe200078e029d */
[----:B------:R-:W-:Y:S01]  /*46a0*/  LOP3.LUT R116, R116, 0xff, RZ, 0xc0, !PT ;  /* 0x000000ff74747812 */ /* 0x000fe200078ec0ff */
[----:B------:R-:W-:Y:S01]  /*46b0*/  IMAD R112, R214, 0xd, RZ ;  /* 0x0000000dd6707824 */ /* 0x000fe200078e02ff */
[----:B------:R-:W-:-:S02]  /*46c0*/  LOP3.LUT R157, R158, 0xff, RZ, 0xc0, !PT ;  /* 0x000000ff9e9d7812 */ /* 0x000fc400078ec0ff */
[----:B------:R-:W-:Y:S02]  /*46d0*/  LEA.HI.X.SX32 R11, R11, R89, 0x1, P5 ;  /* 0x000000590b0b7211 */ /* 0x000fe400028f0eff */
[----:B------:R-:W-:Y:S01]  /*46e0*/  IADD3 R158, P5, PT, R88, R117, RZ ;  /* 0x00000075589e7210 */ /* 0x000fe20007fbe0ff */
[----:B------:R-:W-:Y:S02]  /*46f0*/  IMAD.IADD R116, R113, 0x1, R116 ;  /* 0x0000000171747824 */ /* 0x000fe400078e0274 */
[----:B------:R-:W-:Y:S01]  /*4700*/  IMAD.SHL.U32 R113, R214, 0x8, RZ ;  /* 0x00000008d6717824 */ /* 0x000fe200078e00ff */
[----:B------:R-:W-:Y:S01]  /*4710*/  LEA.HI.X.SX32 R159, R112, R89, 0x1, P5 ;  /* 0x00000059709f7211 */ /* 0x000fe200028f0eff */
[----:B------:R-:W-:Y:S01]  /*4720*/  IMAD.IADD R157, R124, 0x1, R157 ;  /* 0x000000017c9d7824 */ /* 0x000fe200078e029d */
[----:B------:R-:W-:Y:S02]  /*4730*/  LEA R160, P5, R214, R117, 0x4 ;  /* 0x00000075d6a07211 */ /* 0x000fe400078a20ff */
[----:B------:R-:W-:-:S02]  /*4740*/  SHF.R.U32.HI R95, RZ, 0x1, R95 ;  /* 0x00000001ff5f7819 */ /* 0x000fc4000001165f */
[----:B------:R-:W-:Y:S02]  /*4750*/  LEA.HI.X.SX32 R161, R113, R89, 0x1, P5 ;  /* 0x0000005971a17211 */ /* 0x000fe400028f0eff */
[----:B------:R-:W-:Y:S02]  /*4760*/  PRMT R116, R116, 0x5410, R157 ;  /* 0x0000541074747816 */ /* 0x000fe4000000009d */
[----:B------:R-:W-:Y:S02]  /*4770*/  LOP3.LUT P5, RZ, R95, 0x1, RZ, 0xc0, !PT ;  /* 0x000000015fff7812 */ /* 0x000fe400078ac0ff */
[----:B------:R-:W-:Y:S02]  /*4780*/  PRMT R117, RZ, 0x7610, R117 ;  /* 0x00007610ff757816 */ /* 0x000fe40000000075 */
[----:B------:R-:W-:Y:S02]  /*4790*/  SHF.R.U64 R88, R116, 0x1f, RZ ;  /* 0x0000001f74587819 */ /* 0x000fe400000012ff */
[----:B------:R-:W-:-:S02]  /*47a0*/  PRMT R124, RZ, 0x7610, R124 ;  /* 0x00007610ff7c7816 */ /* 0x000fc4000000007c */
[----:B------:R-:W5:Y:S01]  /*47b0*/  @!P4 LDG.E.U16 R117, desc[UR22][R158.64] ;  /* 0x000000169e75c981 */ /* 0x000f62000c1e1500 */
[----:B------:R-:W-:Y:S02]  /*47c0*/  PRMT R89, RZ, 0x7610, R89 ;  /* 0x00007610ff597816 */ /* 0x000fe40000000059 */
[----:B------:R-:W-:Y:S01]  /*47d0*/  LOP3.LUT P4, RZ, R88, 0x1, RZ, 0xc0, !PT ;  /* 0x0000000158ff7812 */ /* 0x000fe2000788c0ff */
[----:B------:R-:W5:Y:S01]  /*47e0*/  @!P2 LDG.E.U16 R124, desc[UR22][R160.64] ;  /* 0x00000016a07ca981 */ /* 0x000f62000c1e1500 */
[C---:B------:R-:W-:Y:S02]  /*47f0*/  SHF.R.U64 R88, R116.reuse, 0x1e, RZ ;  /* 0x0000001e74587819 */ /* 0x040fe400000012ff */
[----:B------:R-:W-:Y:S01]  /*4800*/  SHF.R.U64 R95, R116, 0x1d, RZ ;  /* 0x0000001d745f7819 */ /* 0x000fe200000012ff */
[----:B------:R1:W5:Y:S01]  /*4810*/  @P5 LDG.E.U16 R89, desc[UR22][R70.64] ;  /* 0x0000001646595981 */ /* 0x000362000c1e1500 */
[----:B------:R-:W-:Y:S02]  /*4820*/  LOP3.LUT P2, RZ, R88, 0x1, RZ, 0xc0, !PT ;  /* 0x0000000158ff7812 */ /* 0x000fe4000784c0ff */
[----:B------:R-:W-:-:S02]  /*4830*/  LOP3.LUT P5, RZ, R95, 0x1, RZ, 0xc0, !PT ;  /* 0x000000015fff7812 */ /* 0x000fc400078ac0ff */
[C---:B------:R-:W-:Y:S02]  /*4840*/  SHF.R.U64 R95, R116.reuse, 0x1c, RZ ;  /* 0x0000001c745f7819 */ /* 0x040fe400000012ff */
[----:B------:R-:W-:Y:S02]  /*4850*/  PRMT R96, RZ, 0x7610, R96 ;  /* 0x00007610ff607816 */ /* 0x000fe40000000060 */
[----:B------:R-:W-:Y:S02]  /*4860*/  SHF.R.U64 R157, R116, 0x1b, RZ ;  /* 0x0000001b749d7819 */ /* 0x000fe400000012ff */
[----:B------:R-:W-:Y:S02]  /*4870*/  PRMT R88, RZ, 0x7610, R88 ;  /* 0x00007610ff587816 */ /* 0x000fe40000000058 */
[----:B------:R-:W-:Y:S01]  /*4880*/  LOP3.LUT P6, RZ, R95, 0x1, RZ, 0xc0, !PT ;  /* 0x000000015fff7812 */ /* 0x000fe200078cc0ff */
[----:B------:R-:W5:Y:S01]  /*4890*/  @P4 LDG.E.U16 R96, desc[UR22][R66.64] ;  /* 0x0000001642604981 */ /* 0x000f62000c1e1500 */
[----:B------:R-:W-:-:S02]  /*48a0*/  PRMT R95, RZ, 0x7610, R95 ;  /* 0x00007610ff5f7816 */ /* 0x000fc4000000005f */
[----:B------:R-:W-:Y:S01]  /*48b0*/  LOP3.LUT P4, RZ, R157, 0x1, RZ, 0xc0, !PT ;  /* 0x000000019dff7812 */ /* 0x000fe2000788c0ff */
[----:B------:R2:W5:Y:S01]  /*48c0*/  @!P3 LDG.E.U16 R88, desc[UR22][R72.64] ;  /* 0x000000164858b981 */ /* 0x000562000c1e1500 */
[----:B------:R-:W-:-:S03]  /*48d0*/  SHF.R.U64 R157, R116, 0x1a, RZ ;  /* 0x0000001a749d7819 */ /* 0x000fc600000012ff */
[----:B------:R3:W5:Y:S01]  /*48e0*/  @P2 LDG.E.U16 R95, desc[UR22][R68.64] ;  /* 0x00000016445f2981 */ /* 0x000762000c1e1500 */
[----:B------:R-:W-:Y:S02]  /*48f0*/  LOP3.LUT P2, RZ, R157, 0x1, RZ, 0xc0, !PT ;  /* 0x000000019dff7812 */ /* 0x000fe4000784c0ff */
[----:B-1----:R-:W-:Y:S02]  /*4900*/  PRMT R71, RZ, 0x7610, R71 ;  /* 0x00007610ff477816 */ /* 0x002fe40000000047 */
[----:B--2---:R-:W-:Y:S02]  /*4910*/  SHF.R.U64 R72, R116, 0x19, RZ ;  /* 0x0000001974487819 */ /* 0x004fe400000012ff */
[----:B------:R-:W-:Y:S02]  /*4920*/  PRMT R67, RZ, 0x7610, R67 ;  /* 0x00007610ff437816 */ /* 0x000fe40000000043 */
[----:B------:R1:W5:Y:S01]  /*4930*/  @P5 LDG.E.U16 R71, desc[UR22][R62.64] ;  /* 0x000000163e475981 */ /* 0x000362000c1e1500 */
[----:B------:R-:W-:-:S02]  /*4940*/  LOP3.LUT P3, RZ, R72, 0x1, RZ, 0xc0, !PT ;  /* 0x0000000148ff7812 */ /* 0x000fc4000786c0ff */
[C---:B------:R-:W-:Y:S02]  /*4950*/  SHF.R.U64 R72, R116.reuse, 0x18, RZ ;  /* 0x0000001874487819 */ /* 0x040fe400000012ff */
[----:B---3--:R-:W-:Y:S01]  /*4960*/  SHF.R.U64 R68, R116, 0x17, RZ ;  /* 0x0000001774447819 */ /* 0x008fe200000012ff */
[----:B------:R-:W5:Y:S01]  /*4970*/  @P4 LDG.E.U16 R67, desc[UR22][R58.64] ;  /* 0x000000163a434981 */ /* 0x000f62000c1e1500 */
[----:B------:R-:W-:Y:S02]  /*4980*/  PRMT R70, RZ, 0x7610, R70 ;  /* 0x00007610ff467816 */ /* 0x000fe40000000046 */
[----:B------:R-:W-:Y:S02]  /*4990*/  PRMT R66, RZ, 0x7610, R66 ;  /* 0x00007610ff427816 */ /* 0x000fe40000000042 */
[----:B------:R-:W-:Y:S02]  /*49a0*/  LOP3.LUT P5, RZ, R72, 0x1, RZ, 0xc0, !PT ;  /* 0x0000000148ff7812 */ /* 0x000fe400078ac0ff */
[----:B------:R-:W-:Y:S01]  /*49b0*/  LOP3.LUT P4, RZ, R68, 0x1, RZ, 0xc0, !PT ;  /* 0x0000000144ff7812 */ /* 0x000fe2000788c0ff */
[----:B------:R2:W5:Y:S01]  /*49c0*/  @P6 LDG.E.U16 R70, desc[UR22][R64.64] ;  /* 0x0000001640466981 */ /* 0x000562000c1e1500 */
[----:B------:R-:W-:-:S02]  /*49d0*/  SHF.R.U64 R68, R116, 0x16, RZ ;  /* 0x0000001674447819 */ /* 0x000fc400000012ff */
[----:B-1----:R-:W-:Y:S01]  /*49e0*/  PRMT R63, RZ, 0x7610, R63 ;  /* 0x00007610ff3f7816 */ /* 0x002fe2000000003f */
[----:B------:R1:W5:Y:S01]  /*49f0*/  @P2 LDG.E.U16 R66, desc[UR22][R60.64] ;  /* 0x000000163c422981 */ /* 0x000362000c1e1500 */
[----:B------:R-:W-:Y:S02]  /*4a00*/  LOP3.LUT P2, RZ, R68, 0x1, RZ, 0xc0, !PT ;  /* 0x0000000144ff7812 */ /* 0x000fe4000784c0ff */
[----:B------:R-:W-:Y:S02]  /*4a10*/  PRMT R62, RZ, 0x7610, R62 ;  /* 0x00007610ff3e7816 */ /* 0x000fe4000000003e */
[----:B------:R3:W5:Y:S01]  /*4a20*/  @P3 LDG.E.U16 R63, desc[UR22][R12.64] ;  /* 0x000000160c3f3981 */ /* 0x000762000c1e1500 */
[----:B--2---:R-:W-:Y:S02]  /*4a30*/  SHF.R.U64 R64, R116, 0x15, RZ ;  /* 0x0000001574407819 */ /* 0x004fe400000012ff */
[----:B------:R-:W-:Y:S01]  /*4a40*/  PRMT R58, RZ, 0x7610, R58 ;  /* 0x00007610ff3a7816 */ /* 0x000fe2000000003a */
[----:B------:R-:W5:Y:S01]  /*4a50*/  @P5 LDG.E.U16 R62, desc[UR22][R14.64] ;  /* 0x000000160e3e5981 */ /* 0x000f62000c1e1500 */
[----:B------:R-:W-:-:S02]  /*4a60*/  LOP3.LUT P3, RZ, R64, 0x1, RZ, 0xc0, !PT ;  /* 0x0000000140ff7812 */ /* 0x000fc4000786c0ff */
[C---:B------:R-:W-:Y:S02]  /*4a70*/  SHF.R.U64 R64, R116.reuse, 0x14, RZ ;  /* 0x0000001474407819 */ /* 0x040fe400000012ff */
[----:B-1----:R-:W-:Y:S01]  /*4a80*/  SHF.R.U64 R60, R116, 0x13, RZ ;  /* 0x00000013743c7819 */ /* 0x002fe200000012ff */
[----:B------:R-:W5:Y:S01]  /*4a90*/  @P4 LDG.E.U16 R58, desc[UR22][R16.64] ;  /* 0x00000016103a4981 */ /* 0x000f62000c1e1500 */
[----:B------:R-:W-:Y:S02]  /*4aa0*/  PRMT R59, RZ, 0x7610, R59 ;  /* 0x00007610ff3b7816 */ /* 0x000fe4000000003b */
[----:B------:R-:W-:Y:S02]  /*4ab0*/  LOP3.LUT P5, RZ, R64, 0x1, RZ, 0xc0, !PT ;  /* 0x0000000140ff7812 */ /* 0x000fe400078ac0ff */
[----:B------:R-:W-:Y:S02]  /*4ac0*/  LOP3.LUT P4, RZ, R60, 0x1, RZ, 0xc0, !PT ;  /* 0x000000013cff7812 */ /* 0x000fe4000788c0ff */
[----:B------:R-:W-:Y:S01]  /*4ad0*/  SHF.R.U64 R61, R116, 0x12, RZ ;  /* 0x00000012743d7819 */ /* 0x000fe200000012ff */
[----:B------:R-:W5:Y:S01]  /*4ae0*/  @P2 LDG.E.U16 R59, desc[UR22][R18.64] ;  /* 0x00000016123b2981 */ /* 0x000f62000c1e1500 */
[----:B------:R-:W-:-:S02]  /*4af0*/  PRMT R60, RZ, 0x7610, R60 ;  /* 0x00007610ff3c7816 */ /* 0x000fc4000000003c */
[----:B---3--:R-:W-:Y:S02]  /*4b00*/  SHF.R.U64 R12, R116, 0x11, RZ ;  /* 0x00000011740c7819 */ /* 0x008fe400000012ff */
[----:B------:R-:W-:Y:S02]  /*4b10*/  LOP3.LUT P2, RZ, R61, 0x1, RZ, 0xc0, !PT ;  /* 0x000000013dff7812 */ /* 0x000fe4000784c0ff */
[----:B------:R-:W-:Y:S01]  /*4b20*/  PRMT R61, RZ, 0x7610, R61 ;  /* 0x00007610ff3d7816 */ /* 0x000fe2000000003d */
[----:B------:R-:W5:Y:S01]  /*4b30*/  @P3 LDG.E.U16 R60, desc[UR22][R20.64] ;  /* 0x00000016143c3981 */ /* 0x000f62000c1e1500 */
[----:B------:R-:W-:Y:S02]  /*4b40*/  LOP3.LUT P3, RZ, R12, 0x1, RZ, 0xc0, !PT ;  /* 0x000000010cff7812 */ /* 0x000fe4000786c0ff */
[----:B------:R-:W-:Y:S02]  /*4b50*/  SHF.R.U64 R12, R116, 0x10, RZ ;  /* 0x00000010740c7819 */ /* 0x000fe400000012ff */
[----:B------:R-:W-:Y:S01]  /*4b60*/  PRMT R64, RZ, 0x7610, R64 ;  /* 0x00007610ff407816 */ /* 0x000fe20000000040 */
[----:B------:R-:W5:Y:S01]  /*4b70*/  @P5 LDG.E.U16 R61, desc[UR22][R22.64] ;  /* 0x00000016163d5981 */ /* 0x000f62000c1e1500 */
[----:B------:R-:W-:-:S02]  /*4b80*/  LOP3.LUT P5, RZ, R12, 0x1, RZ, 0xc0, !PT ;  /* 0x000000010cff7812 */ /* 0x000fc400078ac0ff */
[----:B------:R-:W-:Y:S02]  /*4b90*/  SHF.R.U64 R12, R116, 0xf, RZ ;  /* 0x0000000f740c7819 */ /* 0x000fe400000012ff */
        /* <DEDUP_REMOVED lines=9> */
[----:B------:R1:W5:Y:S01]  /*4c30*/  @P3 LDG.E.U16 R68, desc[UR22][R28.64] ;  /* 0x000000161c443981 */ /* 0x000362000c1e1500 */
[----:B------:R-:W-:Y:S02]  /*4c40*/  LOP3.LUT P3, RZ, R12, 0x1, RZ, 0xc0, !PT ;  /* 0x000000010cff7812 */ /* 0x000fe4000786c0ff */
[----:B------:R-:W-:Y:S02]  /*4c50*/  SHF.R.U64 R12, R116, 0xc, RZ ;  /* 0x0000000c740c7819 */ /* 0x000fe400000012ff */
[----:B------:R-:W-:Y:S01]  /*4c60*/  PRMT R72, RZ, 0x7610, R72 ;  /* 0x00007610ff487816 */ /* 0x000fe20000000048 */
[----:B------:R2:W5:Y:S01]  /*4c70*/  @P5 LDG.E.U16 R69, desc[UR22][R30.64] ;  /* 0x000000161e455981 */ /* 0x000562000c1e1500 */
[----:B------:R-:W-:-:S02]  /*4c80*/  LOP3.LUT P5, RZ, R12, 0x1, RZ, 0xc0, !PT ;  /* 0x000000010cff7812 */ /* 0x000fc400078ac0ff */
[----:B------:R-:W-:Y:S02]  /*4c90*/  SHF.R.U64 R12, R116, 0xb, RZ ;  /* 0x0000000b740c7819 */ /* 0x000fe400000012ff */
[----:B------:R-:W-:Y:S01]  /*4ca0*/  PRMT R73, RZ, 0x7610, R73 ;  /* 0x00007610ff497816 */ /* 0x000fe20000000049 */
[----:B------:R3:W5:Y:S01]  /*4cb0*/  @P4 LDG.E.U16 R72, desc[UR22][R32.64] ;  /* 0x0000001620484981 */ /* 0x000762000c1e1500 */
[----:B------:R-:W-:Y:S02]  /*4cc0*/  LOP3.LUT P4, RZ, R12, 0x1, RZ, 0xc0, !PT ;  /* 0x000000010cff7812 */ /* 0x000fe4000788c0ff */
[----:B------:R-:W-:Y:S02]  /*4cd0*/  SHF.R.U64 R12, R116, 0xa, RZ ;  /* 0x0000000a740c7819 */ /* 0x000fe400000012ff */
[----:B-1----:R-:W-:Y:S01]  /*4ce0*/  PRMT R29, RZ, 0x7610, R29 ;  /* 0x00007610ff1d7816 */ /* 0x002fe2000000001d */
[----:B------:R1:W5:Y:S01]  /*4cf0*/  @P2 LDG.E.U16 R73, desc[UR22][R34.64] ;  /* 0x0000001622492981 */ /* 0x000362000c1e1500 */
[----:B------:R-:W-:-:S02]  /*4d00*/  LOP3.LUT P2, RZ, R12, 0x1, RZ, 0xc0, !PT ;  /* 0x000000010cff7812 */ /* 0x000fc4000784c0ff */
[----:B------:R-:W-:Y:S02]  /*4d10*/  SHF.R.U64 R12, R116, 0x9, RZ ;  /* 0x00000009740c7819 */ /* 0x000fe400000012ff */
[----:B--2---:R-:W-:Y:S01]  /*4d20*/  PRMT R30, RZ, 0x7610, R30 ;  /* 0x00007610ff1e7816 */ /* 0x004fe2000000001e */
[----:B------:R2:W5:Y:S01]  /*4d30*/  @P3 LDG.E.U16 R29, desc[UR22][R36.64] ;  /* 0x00000016241d3981 */ /* 0x000562000c1e1500 */
[----:B------:R-:W-:Y:S02]  /*4d40*/  LOP3.LUT P3, RZ, R12, 0x1, RZ, 0xc0, !PT ;  /* 0x000000010cff7812 */ /* 0x000fe4000786c0ff */
[----:B------:R-:W-:Y:S02]  /*4d50*/  SHF.R.U64 R12, R116, 0x8, RZ ;  /* 0x00000008740c7819 */ /* 0x000fe400000012ff */
[----:B------:R-:W-:Y:S01]  /*4d60*/  PRMT R31, RZ, 0x7610, R31 ;  /* 0x00007610ff1f7816 */ /* 0x000fe2000000001f */
[----:B------:R4:W5:Y:S01]  /*4d70*/  @P5 LDG.E.U16 R30, desc[UR22][R38.64] ;  /* 0x00000016261e5981 */ /* 0x000962000c1e1500 */
[----:B------:R-:W-:-:S02]  /*4d80*/  LOP3.LUT P5, RZ, R12, 0x1, RZ, 0xc0, !PT ;  /* 0x000000010cff7812 */ /* 0x000fc400078ac0ff */
[----:B------:R-:W-:Y:S02]  /*4d90*/  SHF.R.U64 R12, R116, 0x7, RZ ;  /* 0x00000007740c7819 */ /* 0x000fe400000012ff */
[----:B---3--:R-:W-:Y:S01]  /*4da0*/  PRMT R32, RZ, 0x7610, R32 ;  /* 0x00007610ff207816 */ /* 0x008fe20000000020 */
[----:B------:R3:W5:Y:S01]  /*4db0*/  @P4 LDG.E.U16 R31, desc[UR22][R40.64] ;  /* 0x00000016281f4981 */ /* 0x000762000c1e1500 */
[----:B------:R-:W-:Y:S02]  /*4dc0*/  LOP3.LUT P4, RZ, R12, 0x1, RZ, 0xc0, !PT ;  /* 0x000000010cff7812 */ /* 0x000fe4000788c0ff */
[----:B------:R-:W-:Y:S02]  /*4dd0*/  SHF.R.U64 R12, R116, 0x6, RZ ;  /* 0x00000006740c7819 */ /* 0x000fe400000012ff */
[----:B------:R-:W-:Y:S01]  /*4de0*/  PRMT R33, RZ, 0x7610, R33 ;  /* 0x00007610ff217816 */ /* 0x000fe20000000021 */
[----:B------:R0:W5:Y:S01]  /*4df0*/  @P2 LDG.E.U16 R32, desc[UR22][R42.64] ;  /* 0x000000162a202981 */ /* 0x000162000c1e1500 */
[----:B------:R-:W-:-:S02]  /*4e00*/  LOP3.LUT P2, RZ, R12, 0x1, RZ, 0xc0, !PT ;  /* 0x000000010cff7812 */ /* 0x000fc4000784c0ff */
[----:B------:R-:W-:Y:S02]  /*4e10*/  SHF.R.U64 R12, R116, 0x5, RZ ;  /* 0x00000005740c7819 */ /* 0x000fe400000012ff */
[----:B-1----:R-:W-:Y:S01]  /*4e20*/  PRMT R34, RZ, 0x7610, R34 ;  /* 0x00007610ff227816 */ /* 0x002fe20000000022 */
[----:B------:R-:W5:Y:S01]  /*4e30*/  @P3 LDG.E.U16 R33, desc[UR22][R44.64] ;  /* 0x000000162c213981 */ /* 0x000f62000c1e1500 */
[----:B------:R-:W-:Y:S02]  /*4e40*/  LOP3.LUT P3, RZ, R12, 0x1, RZ, 0xc0, !PT ;  /* 0x000000010cff7812 */ /* 0x000fe4000786c0ff */
[----:B------:R-:W-:Y:S02]  /*4e50*/  SHF.R.U64 R12, R116, 0x4, RZ ;  /* 0x00000004740c7819 */ /* 0x000fe400000012ff */
[----:B------:R-:W-:Y:S01]  /*4e60*/  PRMT R35, RZ, 0x7610, R35 ;  /* 0x00007610ff237816 */ /* 0x000fe20000000023 */
[----:B------:R1:W5:Y:S01]  /*4e70*/  @P5 LDG.E.U16 R34, desc[UR22][R46.64] ;  /* 0x000000162e225981 */ /* 0x000362000c1e1500 */
[----:B------:R-:W-:-:S02]  /*4e80*/  LOP3.LUT P5, RZ, R12, 0x1, RZ, 0xc0, !PT ;  /* 0x000000010cff7812 */ /* 0x000fc400078ac0ff */
[----:B------:R-:W-:Y:S02]  /*4e90*/  SHF.R.U64 R12, R116, 0x3, RZ ;  /* 0x00000003740c7819 */ /* 0x000fe400000012ff */
[----:B--2---:R-:W-:Y:S01]  /*4ea0*/  PRMT R36, RZ, 0x7610, R36 ;  /* 0x00007610ff247816 */ /* 0x004fe20000000024 */
[----:B------:R2:W5:Y:S01]  /*4eb0*/  @P4 LDG.E.U16 R35, desc[UR22][R48.64] ;  /* 0x0000001630234981 */ /* 0x000562000c1e1500 */
[----:B------:R-:W-:Y:S02]  /*4ec0*/  PRMT R37, RZ, 0x7610, R37 ;  /* 0x00007610ff257816 */ /* 0x000fe40000000025 */
[----:B------:R-:W-:Y:S02]  /*4ed0*/  LOP3.LUT P4, RZ, R12, 0x1, RZ, 0xc0, !PT ;  /* 0x000000010cff7812 */ /* 0x000fe4000788c0ff */
[C---:B------:R-:W-:Y:S01]  /*4ee0*/  SHF.R.U64 R12, R116.reuse, 0x2, RZ ;  /* 0x00000002740c7819 */ /* 0x040fe200000012ff */
[----:B------:R-:W5:Y:S01]  /*4ef0*/  @P2 LDG.E.U16 R36, desc[UR22][R50.64] ;  /* 0x0000001632242981 */ /* 0x000f62000c1e1500 */
[----:B------:R-:W-:-:S02]  /*4f00*/  SHF.R.U64 R116, R116, 0x1, RZ ;  /* 0x0000000174747819 */ /* 0x000fc400000012ff */
[----:B------:R-:W-:Y:S01]  /*4f10*/  LOP3.LUT P2, RZ, R12, 0x1, RZ, 0xc0, !PT ;  /* 0x000000010cff7812 */ /* 0x000fe2000784c0ff */
[----:B------:R0:W5:Y:S01]  /*4f20*/  @P3 LDG.E.U16 R37, desc[UR22][R52.64] ;  /* 0x0000001634253981 */ /* 0x000162000c1e1500 */
[----:B------:R-:W-:Y:S02]  /*4f30*/  LOP3.LUT P3, RZ, R116, 0x1, RZ, 0xc0, !PT ;  /* 0x0000000174ff7812 */ /* 0x000fe4000786c0ff */
[----:B----4-:R-:W-:Y:S02]  /*4f40*/  PRMT R39, RZ, 0x7610, R39 ;  /* 0x00007610ff277816 */ /* 0x010fe40000000027 */
[----:B------:R-:W-:Y:S02]  /*4f50*/  PRMT R171, RZ, 0x7610, R171 ;  /* 0x00007610ffab7816 */ /* 0x000fe400000000ab */
[----:B------:R-:W-:-:S05]  /*4f60*/  PRMT R174, RZ, 0x7610, R174 ;  /* 0x00007610ffae7816 */ /* 0x000fca00000000ae */
[----:B------:R-:W5:Y:S04]  /*4f70*/  @P2 LDG.E.U16 R39, desc[UR22][R6.64] ;  /* 0x0000001606272981 */ /* 0x000f68000c1e1500 */
[----:B------:R-:W5:Y:S04]  /*4f80*/  @P3 LDG.E.U16 R171, desc[UR22][R8.64] ;  /* 0x0000001608ab3981 */ /* 0x000f68000c1e1500 */
[----:B------:R-:W5:Y:S01]  /*4f90*/  @!P0 LDG.E.U16 R174, desc[UR22][R10.64] ;  /* 0x000000160aae8981 */ /* 0x000f62000c1e1500 */
[----:B------:R-:W-:Y:S02]  /*4fa0*/  LOP3.LUT R12, R3, 0x3f, RZ, 0xc0, !PT ;  /* 0x0000003f030c7812 */ /* 0x000fe400078ec0ff */
[----:B---3--:R-:W-:-:S03]  /*4fb0*/  PRMT R40, RZ, 0x7610, R40 ;  /* 0x00007610ff287816 */ /* 0x008fc60000000028 */
[----:B------:R-:W-:Y:S02]  /*4fc0*/  IMAD R13, R12, R215, RZ ;  /* 0x000000d70c0d7224 */ /* 0x000fe400078e02ff */
[----:B0-----:R-:W-:Y:S01]  /*4fd0*/  IMAD R147, R147, UR4, RZ ;  /* 0x0000000493937c24 */ /* 0x001fe2000f8e02ff */
[----:B------:R0:W5:Y:S02]  /*4fe0*/  @P5 LDG.E.U16 R40, desc[UR22][R54.64] ;  /* 0x0000001636285981 */ /* 0x000164000c1e1500 */
[----:B------:R-:W-:Y:S01]  /*4ff0*/  LEA R19, P5, R13, UR14, 0x1 ;  /* 0x0000000e0d137c11 */ /* 0x000fe2000f8a08ff */
[----:B------:R-:W-:Y:S02]  /*5000*/  IMAD R139, R139, UR4, RZ ;  /* 0x000000048b8b7c24 */ /* 0x000fe4000f8e02ff */
[----:B------:R-:W-:Y:S01]  /*5010*/  IMAD R133, R133, UR4, RZ ;  /* 0x0000000485857c24 */ /* 0x000fe2000f8e02ff */
[----:B------:R-:W-:Y:S02]  /*5020*/  LEA.HI.X.SX32 R21, R13, UR15, 0x1, P5 ;  /* 0x0000000f0d157c11 */ /* 0x000fe4000a8f0eff */
[----:B------:R-:W-:-:S02]  /*5030*/  LEA R41, P5, R147, R19, 0x1 ;  /* 0x0000001393297211 */ /* 0x000fc400078a08ff */
[----:B------:R-:W-:Y:S01]  /*5040*/  PRMT R38, RZ, 0x7610, R38 ;  /* 0x00007610ff267816 */ /* 0x000fe20000000026 */
[----:B------:R-:W-:Y:S01]  /*5050*/  IMAD R155, R155, UR4, RZ ;  /* 0x000000049b9b7c24 */ /* 0x000fe2000f8e02ff */
[----:B------:R-:W-:Y:S01]  /*5060*/  LEA.HI.X.SX32 R172, R147, R21, 0x1, P5 ;  /* 0x0000001593ac7211 */ /* 0x000fe200028f0eff */
[----:B------:R-:W-:Y:S01]  /*5070*/  IMAD R140, R140, UR4, RZ ;  /* 0x000000048c8c7c24 */ /* 0x000fe2000f8e02ff */
[-C--:B------:R-:W-:Y:S01]  /*5080*/  LEA R43, P5, R139, R19.reuse, 0x1 ;  /* 0x000000138b2b7211 */ /* 0x080fe200078a08ff */
[----:B------:R-:W-:Y:S01]  /*5090*/  IMAD R142, R142, UR4, RZ ;  /* 0x000000048e8e7c24 */ /* 0x000fe2000f8e02ff */
[----:B------:R-:W-:Y:S01]  /*50a0*/  LEA R42, P6, R133, R19, 0x1 ;  /* 0x00000013852a7211 */ /* 0x000fe200078c08ff */
[----:B------:R3:W5:Y:S01]  /*50b0*/  @P4 LDG.E.U16 R38, desc[UR22][R56.64] ;  /* 0x0000001638264981 */ /* 0x000762000c1e1500 */
[-C--:B------:R-:W-:Y:S01]  /*50c0*/  LEA.HI.X.SX32 R170, R139, R21.reuse, 0x1, P5 ;  /* 0x000000158baa7211 */ /* 0x080fe200028f0eff */
[----:B------:R-:W-:Y:S01]  /*50d0*/  IMAD R137, R137, UR4, RZ ;  /* 0x0000000489897c24 */ /* 0x000fe2000f8e02ff */
[----:B------:R-:W-:Y:S01]  /*50e0*/  LEA.HI.X.SX32 R167, R133, R21, 0x1, P6 ;  /* 0x0000001585a77211 */ /* 0x000fe200030f0eff */
[----:B------:R-:W-:Y:S01]  /*50f0*/  IMAD R131, R131, UR4, RZ ;  /* 0x0000000483837c24 */ /* 0x000fe2000f8e02ff */
[-C--:B------:R-:W-:Y:S01]  /*5100*/  LEA R168, P4, R155, R19.reuse, 0x1 ;  /* 0x000000139ba87211 */ /* 0x080fe200078808ff */
[----:B------:R-:W-:Y:S01]  /*5110*/  IMAD R156, R156, UR4, RZ ;  /* 0x000000049c9c7c24 */ /* 0x000fe2000f8e02ff */
[----:B-1----:R-:W-:-:S02]  /*5120*/  LEA R46, P5, R140, R19, 0x1 ;  /* 0x000000138c2e7211 */ /* 0x002fc400078a08ff */
[----:B--2---:R-:W-:Y:S01]  /*5130*/  LEA R48, P6, R142, R19, 0x1 ;  /* 0x000000138e307211 */ /* 0x004fe200078c08ff */
[----:B------:R-:W-:Y:S01]  /*5140*/  IMAD R144, R144, UR4, RZ ;  /* 0x0000000490907c24 */ /* 0x000fe2000f8e02ff */
[-C--:B------:R-:W-:Y:S01]  /*5150*/  LEA.HI.X.SX32 R169, R155, R21.reuse, 0x1, P4 ;  /* 0x000000159ba97211 */ /* 0x080fe200020f0eff */
[----:B------:R-:W-:Y:S01]  /*5160*/  IMAD R148, R148, UR4, RZ ;  /* 0x0000000494947c24 */ /* 0x000fe2000f8e02ff */
[-C--:B------:R-:W-:Y:S01]  /*5170*/  LEA.HI.X.SX32 R47, R140, R21.reuse, 0x1, P5 ;  /* 0x000000158c2f7211 */ /* 0x080fe200028f0eff */
[----:B------:R-:W-:Y:S01]  /*5180*/  IMAD R153, R153, UR4, RZ ;  /* 0x0000000499997c24 */ /* 0x000fe2000f8e02ff */
[----:B------:R-:W-:Y:S02]  /*5190*/  LEA.HI.X.SX32 R49, R142, R21, 0x1, P6 ;  /* 0x000000158e317211 */ /* 0x000fe400030f0eff */
[-C--:B------:R-:W-:Y:S02]  /*51a0*/  LEA R44, P4, R137, R19.reuse, 0x1 ;  /* 0x00000013892c7211 */ /* 0x080fe400078808ff */
[----:B------:R-:W-:-:S02]  /*51b0*/  LEA R52, P5, R131, R19, 0x1 ;  /* 0x0000001383347211 */ /* 0x000fc400078a08ff */
[----:B0-----:R-:W-:Y:S01]  /*51c0*/  LEA R54, P6, R156, R19, 0x1 ;  /* 0x000000139c367211 */ /* 0x001fe200078c08ff */
        /* <DEDUP_REMOVED lines=8> */
[----:B------:R-:W-:Y:S01]  /*5250*/  LEA R161, P6, R148, R19, 0x1 ;  /* 0x0000001394a17211 */ /* 0x000fe200078c08ff */
[----:B------:R-:W-:Y:S01]  /*5260*/  IMAD R126, R126, UR4, RZ ;  /* 0x000000047e7e7c24 */ /* 0x000fe2000f8e02ff */
[-C--:B------:R-:W-:Y:S01]  /*5270*/  LEA.HI.X.SX32 R51, R153, R21.reuse, 0x1, P4 ;  /* 0x0000001599337211 */ /* 0x080fe200020f0eff */
[----:B------:R-:W-:Y:S01]  /*5280*/  IMAD R135, R135, UR4, RZ ;  /* 0x0000000487877c24 */ /* 0x000fe2000f8e02ff */
[-C--:B------:R-:W-:Y:S01]  /*5290*/  LEA.HI.X.SX32 R165, R144, R21.reuse, 0x1, P5 ;  /* 0x0000001590a57211 */ /* 0x080fe200028f0eff */
[----:B------:R-:W-:Y:S01]  /*52a0*/  IMAD R132, R132, UR4, RZ ;  /* 0x0000000484847c24 */ /* 0x000fe2000f8e02ff */
[----:B------:R-:W-:Y:S02]  /*52b0*/  LEA.HI.X.SX32 R166, R148, R21, 0x1, P6 ;  /* 0x0000001594a67211 */ /* 0x000fe400030f0eff */
[-C--:B---3--:R-:W-:Y:S02]  /*52c0*/  LEA R56, P4, R145, R19.reuse, 0x1 ;  /* 0x0000001391387211 */ /* 0x088fe400078808ff */
[----:B------:R-:W-:-:S02]  /*52d0*/  LEA R156, P5, R150, R19, 0x1 ;  /* 0x00000013969c7211 */ /* 0x000fc400078a08ff */
[----:B------:R-:W-:Y:S01]  /*52e0*/  LEA R155, P6, R154, R19, 0x1 ;  /* 0x000000139a9b7211 */ /* 0x000fe200078c08ff */
[----:B------:R-:W-:Y:S01]  /*52f0*/  IMAD R17, R149, UR4, RZ ;  /* 0x0000000495117c24 */ /* 0x000fe2000f8e02ff */
[-C--:B------:R-:W-:Y:S01]  /*5300*/  LEA.HI.X.SX32 R57, R145, R21.reuse, 0x1, P4 ;  /* 0x0000001591397211 */ /* 0x080fe200020f0eff */
[----:B------:R-:W-:Y:S01]  /*5310*/  IMAD R127, R127, UR4, RZ ;  /* 0x000000047f7f7c24 */ /* 0x000fe2000f8e02ff */
[-C--:B------:R-:W-:Y:S01]  /*5320*/  LEA.HI.X.SX32 R163, R150, R21.reuse, 0x1, P5 ;  /* 0x0000001596a37211 */ /* 0x080fe200028f0eff */
[----:B------:R-:W-:Y:S01]  /*5330*/  IMAD R134, R134, UR4, RZ ;  /* 0x0000000486867c24 */ /* 0x000fe2000f8e02ff */
[----:B------:R-:W-:Y:S01]  /*5340*/  LEA.HI.X.SX32 R160, R154, R21, 0x1, P6 ;  /* 0x000000159aa07211 */ /* 0x000fe200030f0eff */
[----:B------:R-:W-:Y:S01]  /*5350*/  IMAD R136, R136, UR4, RZ ;  /* 0x0000000488887c24 */ /* 0x000fe2000f8e02ff */
        /* <DEDUP_REMOVED lines=23> */
[----:B------:R-:W-:Y:S01]  /*54d0*/  VIADD R116, R4, 0x3f ;  /* 0x0000003f04747836 */ /* 0x000fe20000000000 */
[-C--:B------:R-:W-:Y:S01]  /*54e0*/  LEA.HI.X.SX32 R145, R123, R21.reuse, 0x1, P5 ;  /* 0x000000157b917211 */ /* 0x080fe200028f0eff */
[----:B------:R-:W-:Y:S01]  /*54f0*/  IMAD R129, R129, UR4, RZ ;  /* 0x0000000481817c24 */ /* 0x000fe2000f8e02ff */
[----:B------:R-:W-:Y:S02]  /*5500*/  LEA.HI.X.SX32 R142, R14, R21, 0x1, P6 ;  /* 0x000000150e8e7211 */ /* 0x000fe400030f0eff */
[CC--:B------:R-:W-:Y:S02]  /*5510*/  LEA R139, P4, R13.reuse, R19.reuse, 0x1 ;  /* 0x000000130d8b7211 */ /* 0x0c0fe400078808ff */
[----:B------:R-:W-:Y:S01]  /*5520*/  LEA R123, P6, R128, R19, 0x1 ;  /* 0x00000013807b7211 */ /* 0x000fe200078c08ff */
[----:B------:R-:W-:Y:S01]  /*5530*/  IMAD R130, R130, UR4, RZ ;  /* 0x0000000482827c24 */ /* 0x000fe2000f8e02ff */
[-C--:B------:R-:W-:Y:S01]  /*5540*/  LEA.HI.X.SX32 R146, R13, R21.reuse, 0x1, P4 ;  /* 0x000000150d927211 */ /* 0x080fe200020f0eff */
[----:B------:R-:W-:Y:S01]  /*5550*/  IMAD R18, R125, UR4, RZ ;  /* 0x000000047d127c24 */ /* 0x000fe2000f8e02ff */
[----:B------:R-:W-:-:S02]  /*5560*/  LEA.HI.X.SX32 R128, R128, R21, 0x1, P6 ;  /* 0x0000001580807211 */ /* 0x000fc400030f0eff */
[----:B------:R-:W-:Y:S02]  /*5570*/  LEA R133, P4, R129, R19, 0x1 ;  /* 0x0000001381857211 */ /* 0x000fe400078808ff */
[----:B------:R-:W-:Y:S01]  /*5580*/  ISETP.GT.AND P6, PT, R116, 0x3f, PT ;  /* 0x0000003f7400780c */ /* 0x000fe20003fc4270 */
[----:B------:R-:W-:-:S04]  /*5590*/  @!UP1 UIADD3 UR4, UPT, UPT, -UR7, 0x100000, URZ ;  /* 0x0010000007049890 */ /* 0x000fc8000fffe1ff */
[----:B------:R-:W-:Y:S02]  /*55a0*/  @!UP1 USHF.L.U32 UR5, UR4, 0xb, URZ ;  /* 0x0000000b04059899 */ /* 0x000fe400080006ff */
[----:B------:R-:W-:Y:S01]  /*55b0*/  @!UP1 USHF.L.U32 UR4, UR4, 0x1, URZ ;  /* 0x0000000104049899 */ /* 0x000fe200080006ff */
[----:B------:R-:W-:Y:S02]  /*55c0*/  LEA R132, P5, R15, R19, 0x1 ;  /* 0x000000130f847211 */ /* 0x000fe400078a08ff */
[----:B------:R-:W-:Y:S02]  /*55d0*/  LEA.HI.X.SX32 R140, R129, R21, 0x1, P4 ;  /* 0x00000015818c7211 */ /* 0x000fe400020f0eff */
[----:B------:R-:W-:Y:S02]  /*55e0*/  LEA R131, P4, R16, R19, 0x1 ;  /* 0x0000001310837211 */ /* 0x000fe400078808ff */
[----:B------:R-:W-:Y:S01]  /*55f0*/  LEA.HI.X.SX32 R137, R15, R21, 0x1, P5 ;  /* 0x000000150f897211 */ /* 0x000fe200028f0eff */
[----:B------:R-:W-:Y:S01]  /*5600*/  VOTEU.ALL UP1, P1 ;  /* 0x0000000000ff7886 */ /* 0x000fe20000820000 */
[----:B------:R-:W-:-:S02]  /*5610*/  LEA R129, P5, R17, R19, 0x1 ;  /* 0x0000001311817211 */ /* 0x000fc400078a08ff */
[----:B------:R-:W-:Y:S02]  /*5620*/  LEA.HI.X.SX32 R136, R16, R21, 0x1, P4 ;  /* 0x0000001510887211 */ /* 0x000fe400020f0eff */
[----:B------:R-:W-:Y:S01]  /*5630*/  LEA R126, P4, R130, R19, 0x1 ;  /* 0x00000013827e7211 */ /* 0x000fe200078808ff */
[----:B------:R0:W1:Y:S01]  /*5640*/  @!UP1 SYNCS.EXCH.64 URZ, [UR9+0x4008], UR4 ;  /* 0x0040080409ff95b2 */ /* 0x0000620008000100 */
[----:B------:R-:W-:Y:S02]  /*5650*/  LEA.HI.X.SX32 R134, R17, R21, 0x1, P5 ;  /* 0x0000001511867211 */ /* 0x000fe400028f0eff */
[----:B------:R-:W-:Y:S02]  /*5660*/  LEA R125, P5, R18, R19, 0x1 ;  /* 0x00000013127d7211 */ /* 0x000fe400078a08ff */
[----:B------:R-:W-:Y:S02]  /*5670*/  LEA.HI.X.SX32 R127, R130, R21, 0x1, P4 ;  /* 0x00000015827f7211 */ /* 0x000fe400020f0eff */
[----:B------:R-:W-:-:S02]  /*5680*/  ISETP.LT.AND P4, PT, R12, R4, P6 ;  /* 0x000000040c00720c */ /* 0x000fc40003781270 */
[----:B------:R-:W-:Y:S01]  /*5690*/  LEA.HI.X.SX32 R130, R18, R21, 0x1, P5 ;  /* 0x0000001512827211 */ /* 0x000fe200028f0eff */
[----:B0-----:R-:W-:Y:S10]  /*56a0*/  @!P6 BRA `(.L_x_6) ;  /* 0x000000000084e947 */ /* 0x001ff40003800000 */
[----:B-----5:R-:W-:Y:S02]  /*56b0*/  PRMT R29, R29, 0x5410, R30 ;  /* 0x000054101d1d7816 */ /* 0x020fe4000000001e */
[----:B------:R-:W-:Y:S02]  /*56c0*/  PRMT R30, R31, 0x5410, R32 ;  /* 0x000054101f1e7816 */ /* 0x000fe40000000020 */
[----:B------:R-:W-:Y:S02]  /*56d0*/  PRMT R31, R33, 0x5410, R34 ;  /* 0x00005410211f7816 */ /* 0x000fe40000000022 */
[----:B------:R-:W-:Y:S02]  /*56e0*/  PRMT R32, R35, 0x5410, R36 ;  /* 0x0000541023207816 */ /* 0x000fe40000000024 */
[----:B------:R-:W-:Y:S02]  /*56f0*/  PRMT R4, R122, 0x5410, R121 ;  /* 0x000054107a047816 */ /* 0x000fe40000000079 */
[----:B------:R-:W-:-:S02]  /*5700*/  PRMT R5, R120, 0x5410, R5 ;  /* 0x0000541078057816 */ /* 0x000fc40000000005 */
[----:B------:R-:W-:Y:S02]  /*5710*/  PRMT R6, R119, 0x5410, R118 ;  /* 0x0000541077067816 */ /* 0x000fe40000000076 */
        /* <DEDUP_REMOVED lines=24> */
[----:B------:R-:W-:-:S04]  /*58a0*/  PRMT R35, R171, 0x5410, R174 ;  /* 0x00005410ab237816 */ /* 0x000fc800000000ae */
[----:B------:R0:W-:Y:S03]  /*58b0*/  STTM.x32 tmem[UR10+0x40], R4 ;  /* 0x00004004000079ed */ /* 0x0001e600082c000a */
.L_x_6:
[----:B------:R-:W2:Y:S01]  /*58c0*/  FENCE.VIEW.ASYNC.T ;  /* 0x00000000000073c6 */ /* 0x000ea20000000200 */
[----:B0-----:R-:W-:Y:S01]  /*58d0*/  PRMT R4, RZ, 0x7610, R4 ;  /* 0x00007610ff047816 */ /* 0x001fe20000000004 */
[----:B-----5:R-:W-:Y:S01]  /*58e0*/  IMAD.MOV.U32 R36, RZ, RZ, R41 ;  /* 0x000000ffff247224 */ /* 0x020fe200078e0029 */
[----:B------:R-:W-:Y:S01]  /*58f0*/  PRMT R8, RZ, 0x7610, R8 ;  /* 0x00007610ff087816 */ /* 0x000fe20000000008 */
[----:B-12---:R-:W-:Y:S01]  /*5900*/  BAR.SYNC.DEFER_BLOCKING 0x0 ;  /* 0x0000000000007b1d */ /* 0x006fe20000010000 */
[----:B------:R-:W-:Y:S01]  /*5910*/  IMAD.MOV.U32 R37, RZ, RZ, R172 ;  /* 0x000000ffff257224 */ /* 0x000fe200078e00ac */
[----:B------:R-:W-:Y:S01]  /*5920*/  PRMT R12, RZ, 0x7610, R12 ;  /* 0x00007610ff0c7816 */ /* 0x000fe2000000000c */
        /* <DEDUP_REMOVED lines=59> */
[----:B------:R-:W2:Y:S01]  /*5ce0*/  @P4 LDG.E.U16 R4, desc[UR22][R36.64] ;  /* 0x0000001624044981 */ /* 0x000ea2000c1e1500 */
[----:B------:R-:W-:-:S02]  /*5cf0*/  IMAD.MOV.U32 R88, RZ, RZ, R132 ;  /* 0x000000ffff587224 */ /* 0x000fc400078e0084 */
[----:B------:R-:W-:Y:S01]  /*5d00*/  IMAD.MOV.U32 R89, RZ, RZ, R137 ;  /* 0x000000ffff597224 */ /* 0x000fe200078e0089 */
[----:B------:R-:W3:Y:S01]  /*5d10*/  @P4 LDG.E.U16 R8, desc[UR22][R44.64] ;  /* 0x000000162c084981 */ /* 0x000ee2000c1e1500 */
[----:B------:R-:W-:Y:S02]  /*5d20*/  IMAD.MOV.U32 R96, RZ, RZ, R126 ;  /* 0x000000ffff607224 */ /* 0x000fe400078e007e */
[----:B------:R-:W-:Y:S01]  /*5d30*/  IMAD.MOV.U32 R97, RZ, RZ, R127 ;  /* 0x000000ffff617224 */ /* 0x000fe200078e007f */
[----:B------:R-:W4:Y:S01]  /*5d40*/  @P4 LDG.E.U16 R12, desc[UR22][R52.64] ;  /* 0x00000016340c4981 */ /* 0x000f22000c1e1500 */
[----:B------:R-:W-:Y:S02]  /*5d50*/  IMAD.MOV.U32 R43, RZ, RZ, R167 ;  /* 0x000000ffff2b7224 */ /* 0x000fe400078e00a7 */
[----:B------:R-:W-:Y:S01]  /*5d60*/  IMAD.MOV.U32 R58, RZ, RZ, R162 ;  /* 0x000000ffff3a7224 */ /* 0x000fe200078e00a2 */
[----:B------:R-:W4:Y:S01]  /*5d70*/  @P4 LDG.E.U16 R16, desc[UR22][R60.64] ;  /* 0x000000163c104981 */ /* 0x000f22000c1e1500 */
[----:B------:R-:W-:-:S02]  /*5d80*/  IMAD.MOV.U32 R59, RZ, RZ, R165 ;  /* 0x000000ffff3b7224 */ /* 0x000fc400078e00a5 */
[----:B------:R-:W-:Y:S01]  /*5d90*/  IMAD.MOV.U32 R66, RZ, RZ, R155 ;  /* 0x000000ffff427224 */ /* 0x000fe200078e009b */
[----:B------:R-:W4:Y:S01]  /*5da0*/  @P4 LDG.E.U16 R20, desc[UR22][R68.64] ;  /* 0x0000001644144981 */ /* 0x000f22000c1e1500 */
        /* <DEDUP_REMOVED lines=12> */
[----:B------:R-:W-:Y:S01]  /*5e70*/  IMAD.MOV.U32 R99, RZ, RZ, R130 ;  /* 0x000000ffff637224 */ /* 0x000fe200078e0082 */
[----:B------:R-:W-:Y:S01]  /*5e80*/  SHF.R.S32.HI R118, RZ, 0x1f, R115 ;  /* 0x0000001fff767819 */ /* 0x000fe20000011473 */
[----:B------:R-:W0:Y:S01]  /*5e90*/  LDCU UR5, c[0x0][0x3a0] ;  /* 0x00007400ff0577ac */ /* 0x000e220008000800 */
[----:B------:R-:W4:Y:S04]  /*5ea0*/  @P4 LDG.E.U16 R9, desc[UR22][R46.64] ;  /* 0x000000162e094981 */ /* 0x000f28000c1e1500 */
        /* <DEDUP_REMOVED lines=21> */
[----:B------:R-:W4:Y:S01]  /*6000*/  @P4 LDG.E.U16 R35, desc[UR22][R98.64] ;  /* 0x0000001662234981 */ /* 0x000f22000c1e1500 */
[----:B------:R-:W-:-:S02]  /*6010*/  SHF.R.S32.HI R119, RZ, 0x6, R3 ;  /* 0x00000006ff777819 */ /* 0x000fc40000011403 */
[----:B------:R-:W-:Y:S01]  /*6020*/  SHF.L.U64.HI R115, R115, 0x1, R118 ;  /* 0x0000000173737819 */ /* 0x000fe20000010276 */
[----:B------:R-:W-:Y:S01]  /*6030*/  IMAD.SHL.U32 R118, R214, 0x40, RZ ;  /* 0x00000040d6767824 */ /* 0x000fe200078e00ff */
[----:B------:R-:W-:Y:S01]  /*6040*/  SGXT R119, R119, 0x1 ;  /* 0x000000017777781a */ /* 0x000fe20000000200 */
[----:B------:R-:W-:Y:S02]  /*6050*/  IMAD.SHL.U32 R117, R3, 0x2, RZ ;  /* 0x0000000203757824 */ /* 0x000fe400078e00ff */
[----:B------:R-:W-:Y:S01]  /*6060*/  IMAD.WIDE R114, R118, 0x2, R114 ;  /* 0x0000000276727825 */ /* 0x000fe200078e0272 */
[----:B------:R-:W-:-:S04]  /*6070*/  LOP3.LUT R120, R119, 0x90, RZ, 0xc0, !PT ;  /* 0x0000009077787812 */ /* 0x000fc800078ec0ff */
[----:B------:R-:W-:Y:S02]  /*6080*/  LOP3.LUT R117, R120, 0x7e, R117, 0x78, !PT ;  /* 0x0000007e78757812 */ /* 0x000fe400078e7875 */
[----:B------:R-:W-:Y:S02]  /*6090*/  IADD3 R120, P3, PT, R114, UR12, RZ ;  /* 0x0000000c72787c10 */ /* 0x000fe4000ff7e0ff */
[----:B------:R-:W-:Y:S02]  /*60a0*/  LOP3.LUT R114, R117, 0x20, RZ, 0x3c, !PT ;  /* 0x0000002075727812 */ /* 0x000fe400078e3cff */
[----:B------:R-:W-:Y:S02]  /*60b0*/  IADD3.X R122, PT, PT, R115, UR13, RZ, P3, !PT ;  /* 0x0000000d737a7c10 */ /* 0x000fe40009ffe4ff */
[----:B------:R-:W-:Y:S01]  /*60c0*/  LOP3.LUT R115, R117, 0x40, RZ, 0x3c, !PT ;  /* 0x0000004075737812 */ /* 0x000fe200078e3cff */
[----:B0-----:R-:W-:-:S04]  /*60d0*/  UIADD3 UR7, UPT, UPT, UR5, 0x3f, URZ ;  /* 0x0000003f05077890 */ /* 0x001fc8000fffe0ff */
[----:B------:R-:W-:-:S04]  /*60e0*/  USHF.R.S32.HI UR5, URZ, 0x1f, UR7 ;  /* 0x0000001fff057899 */ /* 0x000fc80008011407 */
[----:B------:R-:W-:Y:S01]  /*60f0*/  ULEA.HI UR7, UR5, UR7, URZ, 0x6 ;  /* 0x0000000705077291 */ /* 0x000fe2000f8f30ff */
[----:B------:R-:W-:Y:S01]  /*6100*/  ISETP.NE.U32.AND P0, PT, R143, RZ, PT ;  /* 0x000000ff8f00720c */ /* 0x000fe20003f05070 */
[----:B------:R-:W-:Y:S02]  /*6110*/  UIADD3 UR5, UPT, UPT, UR9, 0x2000, URZ ;  /* 0x0000200009057890 */ /* 0x000fe4000fffe0ff */
[----:B------:R-:W-:Y:S01]  /*6120*/  USHF.R.S32.HI UR7, URZ, 0x6, UR7 ;  /* 0x00000006ff077899 */ /* 0x000fe20008011407 */
[----:B------:R-:W-:Y:S01]  /*6130*/  ISETP.LT.OR P2, PT, R116, 0x40, P0 ;  /* 0x000000407400780c */ /* 0x000fe20000741670 */
[----:B------:R-:W-:Y:S02]  /*6140*/  USHF.R.U32.HI UR5, URZ, 0x4, UR5 ;  /* 0x00000004ff057899 */ /* 0x000fe40008011605 */
[----:B------:R-:W-:Y:S02]  /*6150*/  UISETP.LT.AND UP1, UPT, UR7, 0x1, UPT ;  /* 0x000000010700788c */ /* 0x000fe4000bf21270 */
[----:B------:R-:W-:-:S02]  /*6160*/  USGXT.U32 UR18, UR5, 0xe ;  /* 0x0000000e0512789a */ /* 0x000fc40008000000 */
[----:B------:R-:W-:Y:S02]  /*6170*/  USEL UR5, UR7, 0x1, !UP1 ;  /* 0x0000000107057887 */ /* 0x000fe4000c800000 */
[----:B------:R-:W-:Y:S02]  /*6180*/  UIADD3 UR14, UP1, UPT, UR18, 0x2, URZ ;  /* 0x00000002120e7890 */ /* 0x000fe4000ff3e0ff */
[----:B------:R-:W-:Y:S01]  /*6190*/  UIADD3 UR7, UPT, UPT, UR5, -0x1, URZ ;  /* 0xffffffff05077890 */ /* 0x000fe2000fffe0ff */
[----:B------:R-:W-:Y:S01]  /*61a0*/  UMOV UR4, URZ ;  /* 0x000000ff00047c82 */ /* 0x000fe20008000000 */
[----:B------:R-:W-:Y:S02]  /*61b0*/  UIADD3 UR11, UPT, UPT, UR8, 0x40, URZ ;  /* 0x00000040080b7890 */ /* 0x000fe4000fffe0ff */
[----:B------:R-:W-:Y:S02]  /*61c0*/  UIADD3.X UR15, UPT, UPT, UR4, 0x40004040, URZ, UP1, !UPT ;  /* 0x40004040040f7890 */ /* 0x000fe40008ffe4ff */
[----:B------:R-:W-:Y:S01]  /*61d0*/  UISETP.NE.U32.AND UP1, UPT, UR7, URZ, UPT ;  /* 0x000000ff0700728c */ /* 0x000fe2000bf25070 */
[----:B------:R-:W-:-:S02]  /*61e0*/  IMAD.SHL.U32 R215, R215, 0x40, RZ ;  /* 0x00000040d7d77824 */ /* 0x000fc400078e00ff */
[C---:B------:R-:W-:Y:S02]  /*61f0*/  IMAD R213, R214.reuse, 0xf, RZ ;  /* 0x0000000fd6d57824 */ /* 0x040fe400078e02ff */
[C---:B------:R-:W-:Y:S02]  /*6200*/  IMAD.SHL.U32 R211, R214.reuse, 0x10, RZ ;  /* 0x00000010d6d37824 */ /* 0x040fe400078e00ff */
[C---:B------:R-:W-:Y:S02]  /*6210*/  IMAD R209, R214.reuse, 0x11, RZ ;  /* 0x00000011d6d17824 */ /* 0x040fe400078e02ff */
[C---:B------:R-:W-:Y:S02]  /*6220*/  IMAD R207, R214.reuse, 0x12, RZ ;  /* 0x00000012d6cf7824 */ /* 0x040fe400078e02ff */
[C---:B------:R-:W-:Y:S02]  /*6230*/  IMAD R205, R214.reuse, 0x13, RZ ;  /* 0x00000013d6cd7824 */ /* 0x040fe400078e02ff */
[----:B------:R-:W-:-:S02]  /*6240*/  IMAD R203, R214, 0x14, RZ ;  /* 0x00000014d6cb7824 */ /* 0x000fc400078e02ff */
[C---:B------:R-:W-:Y:S02]  /*6250*/  IMAD R201, R214.reuse, 0x15, RZ ;  /* 0x00000015d6c97824 */ /* 0x040fe400078e02ff */
[C---:B------:R-:W-:Y:S02]  /*6260*/  IMAD R199, R214.reuse, 0x16, RZ ;  /* 0x00000016d6c77824 */ /* 0x040fe400078e02ff */
        /* <DEDUP_REMOVED lines=9> */
[----:B------:R-:W-:-:S02]  /*6300*/  IMAD.SHL.U32 R179, R214, 0x20, RZ ;  /* 0x00000020d6b37824 */ /* 0x000fc400078e00ff */
        /* <DEDUP_REMOVED lines=25> */
[----:B------:R-:W-:Y:S01]  /*64a0*/  IMAD R127, R214, 0x3a, RZ ;  /* 0x0000003ad67f7824 */ /* 0x000fe200078e02ff */
[----:B--2---:R0:W-:Y:S04]  /*64b0*/  STS.U16 [R117+UR9], R4 ;  /* 0x0000000475007988 */ /* 0x0041e80008000409 */
[----:B---3--:R-:W-:Y:S04]  /*64c0*/  STS.U16 [R117+UR9+0x400], R8 ;  /* 0x0004000875007988 */ /* 0x008fe80008000409 */
[----:B----4-:R-:W-:Y:S01]  /*64d0*/  STS.U16 [R117+UR9+0x800], R12 ;  /* 0x0008000c75007988 */ /* 0x010fe20008000409 */
[----:B0-----:R-:W-:-:S03]  /*64e0*/  LOP3.LUT R4, R117, 0x60, RZ, 0x3c, !PT ;  /* 0x0000006075047812 */ /* 0x001fc600078e3cff */
[----:B------:R-:W-:Y:S04]  /*64f0*/  STS.U16 [R117+UR9+0xc00], R16 ;  /* 0x000c001075007988 */ /* 0x000fe80008000409 */
[----:B------:R-:W-:Y:S04]  /*6500*/  STS.U16 [R117+UR9+0x1000], R20 ;  /* 0x0010001475007988 */ /* 0x000fe80008000409 */
[----:B------:R-:W-:Y:S04]  /*6510*/  STS.U16 [R117+UR9+0x1400], R24 ;  /* 0x0014001875007988 */ /* 0x000fe80008000409 */
[----:B------:R-:W-:Y:S04]  /*6520*/  STS.U16 [R117+UR9+0x1800], R28 ;  /* 0x0018001c75007988 */ /* 0x000fe80008000409 */
[----:B------:R-:W-:Y:S04]  /*6530*/  STS.U16 [R117+UR9+0x1c00], R32 ;  /* 0x001c002075007988 */ /* 0x000fe80008000409 */
[----:B------:R0:W-:Y:S04]  /*6540*/  STS.U16 [R114+UR9+0x100], R5 ;  /* 0x0001000572007988 */ /* 0x0001e80008000409 */
        /* <DEDUP_REMOVED lines=22> */
[----:B------:R1:W-:Y:S01]  /*66b0*/  STS.U16 [R4+UR9+0x1f00], R35 ;  /* 0x001f002304007988 */ /* 0x0003e20008000409 */
[----:B------:R2:W-:Y:S06]  /*66c0*/  MEMBAR.ALL.CTA ;  /* 0x0000000000007992 */ /* 0x0005ec0000008000 */
[----:B--2---:R-:W2:Y:S01]  /*66d0*/  FENCE.VIEW.ASYNC.S ;  /* 0x00000000000073c6 */ /* 0x004ea20000000000 */
[----:B0-----:R-:W-:Y:S01]  /*66e0*/  SHF.R.S32.HI R5, RZ, 0x1f, R214 ;  /* 0x0000001fff057819 */ /* 0x001fe200000114d6 */
[----:B------:R-:W-:-:S02]  /*66f0*/  IMAD R125, R214, 0x3b, RZ ;  /* 0x0000003bd67d7824 */ /* 0x000fc400078e02ff */
[C---:B------:R-:W-:Y:S02]  /*6700*/  IMAD R123, R214.reuse, 0x3c, RZ ;  /* 0x0000003cd67b7824 */ /* 0x040fe400078e02ff */
[C---:B------:R-:W-:Y:S02]  /*6710*/  IMAD R121, R214.reuse, 0x3d, RZ ;  /* 0x0000003dd6797824 */ /* 0x040fe400078e02ff */
[----:B------:R-:W-:Y:S01]  /*6720*/  IMAD R119, R214, 0x3e, RZ ;  /* 0x0000003ed6777824 */ /* 0x000fe200078e02ff */
[----:B--2---:R-:W-:Y:S06]  /*6730*/  BAR.SYNC.DEFER_BLOCKING 0x0 ;  /* 0x0000000000007b1d */ /* 0x004fec0000010000 */
[----:B-1----:R-:W-:Y:S05]  /*6740*/  @P2 BRA `(.L_x_7) ;  /* 0x0000000000702947 */ /* 0x002fea0003800000 */
[----:B------:R-:W-:Y:S01]  /*6750*/  USHF.R.U32.HI UR12, URZ, 0x4, UR9 ;  /* 0x00000004ff0c7899 */ /* 0x000fe20008011609 */
[----:B------:R-:W-:Y:S01]  /*6760*/  UMOV UR4, URZ ;  /* 0x000000ff00047c82 */ /* 0x000fe20008000000 */
[----:B------:R-:W-:Y:S02]  /*6770*/  UIADD3 UR16, UPT, UPT, UR8, 0x48, URZ ;  /* 0x0000004808107890 */ /* 0x000fe4000fffe0ff */
[----:B------:R-:W-:Y:S02]  /*6780*/  USGXT.U32 UR12, UR12, 0xe ;  /* 0x0000000e0c0c789a */ /* 0x000fe40008000000 */
[----:B------:R-:W-:Y:S02]  /*6790*/  UIADD3 UR17, UPT, UPT, UR8, 0x50, URZ ;  /* 0x0000005008117890 */ /* 0x000fe4000fffe0ff */
[----:B------:R-:W-:Y:S02]  /*67a0*/  UIADD3 UR26, UP2, UPT, UR12, 0x2, URZ ;  /* 0x000000020c1a7890 */ /* 0x000fe4000ff5e0ff */
[----:B------:R-:W-:-:S02]  /*67b0*/  UIADD3 UR19, UPT, UPT, UR8, 0x58, URZ ;  /* 0x0000005808137890 */ /* 0x000fc4000fffe0ff */
[----:B------:R-:W-:Y:S01]  /*67c0*/  UIADD3.X UR27, UPT, UPT, UR4, 0x40004040, URZ, UP2, !UPT ;  /* 0x40004040041b7890 */ /* 0x000fe200097fe4ff */
[----:B------:R-:W-:Y:S01]  /*67d0*/  UMOV UR28, 0x0 ;  /* 0x00000000001c7882 */ /* 0x000fe20000000000 */
[----:B------:R-:W-:Y:S02]  /*67e0*/  UMOV UR29, 0x8100490 ;  /* 0x08100490001d7882 */ /* 0x000fe40000000000 */
[----:B------:R-:W-:Y:S02]  /*67f0*/  UIADD3.64 UR20, UPT, UPT, UR26, 0x2, URZ ;  /* 0x000000021a147897 */ /* 0x000fe4000fffe0ff */
[----:B------:R-:W-:Y:S01]  /*6800*/  UIADD3.64 UR24, UPT, UPT, UR26, 0x4, URZ ;  /* 0x000000041a187897 */ /* 0x000fe2000fffe0ff */
[----:B------:R-:W-:Y:S01]  /*6810*/  UMOV UR13, 0x40004040 ;  /* 0x40004040000d7882 */ /* 0x000fe20000000000 */
[----:B------:R-:W-:Y:S01]  /*6820*/  UMOV UR30, 0x0 ;  /* 0x00000000001e7882 */ /* 0x000fe20000000000 */
[----:B------:R-:W-:Y:S01]  /*6830*/  UMOV UR31, 0x8100490 ;  /* 0x08100490001f7882 */ /* 0x000fe20000000000 */
[----:B------:R-:W-:Y:S01]  /*6840*/  UMOV UR32, 0x0 ;  /* 0x0000000000207882 */ /* 0x000fe20000000000 */
[----:B------:R-:W-:Y:S01]  /*6850*/  UMOV UR33, 0x8100490 ;  /* 0x0810049000217882 */ /* 0x000fe20000000000 */
[----:B------:R-:W-:Y:S01]  /*6860*/  UMOV UR4, UR6 ;  /* 0x0000000600047c82 */ /* 0x000fe20008000000 */
[----:B------:R-:W-:Y:S01]  /*6870*/  UMOV UR5, URZ ;  /* 0x000000ff00057c82 */ /* 0x000fe20008000000 */
[----:B------:R0:W-:Y:S01]  /*6880*/  UTCHMMA tmem[UR11], gdesc[UR12], tmem[UR8], tmem[UR28], idesc[UR29], !UPT ;  /* 0x00ff1c0c0b0079ea */ /* 0x0001e2000f800008 */
[----:B------:R-:W-:Y:S01]  /*6890*/  UMOV UR34, 0x0 ;  /* 0x0000000000227882 */ /* 0x000fe20000000000 */
[----:B------:R-:W-:Y:S01]  /*68a0*/  UMOV UR35, 0x8100490 ;  /* 0x0810049000237882 */ /* 0x000fe20000000000 */
[----:B------:R0:W-:Y:S01]  /*68b0*/  UTCHMMA tmem[UR16], gdesc[UR26], tmem[UR8], tmem[UR30], idesc[UR31], UPT ;  /* 0x00ff1e1a100079ea */ /* 0x0001e2000b800008 */
[----:B------:R-:W-:Y:S01]  /*68c0*/  UMOV UR4, UR4 ;  /* 0x0000000400047c82 */ /* 0x000fe20008000000 */
[----:B------:R0:W-:Y:S01]  /*68d0*/  UTCHMMA tmem[UR17], gdesc[UR20], tmem[UR8], tmem[UR32], idesc[UR33], UPT ;  /* 0x00ff2014110079ea */ /* 0x0001e2000b800008 */
[----:B------:R0:W-:Y:S01]  /*68e0*/  UTCHMMA tmem[UR19], gdesc[UR24], tmem[UR8], tmem[UR34], idesc[UR35], UPT ;  /* 0x00ff2218130079ea */ /* 0x0001e2000b800008 */
[----:B------:R0:W-:Y:S01]  /*68f0*/  UTCBAR [UR4], URZ ;  /* 0x000000ff040073e9 */ /* 0x0001e200080000ff */
[----:B------:R-:W-:Y:S01]  /*6900*/  NOP ;  /* 0x0000000000007918 */ /* 0x000fe20000000000 */
.L_x_7:
[C---:B------:R-:W-:Y:S01]  /*6910*/  SHF.L.U64.HI R116, R214.reuse, 0x1, R5 ;  /* 0x00000001d6747819 */ /* 0x040fe20000010205 */
[----:B------:R-:W-:Y:S01]  /*6920*/  IMAD R117, R214, 0x3f, RZ ;  /* 0x0000003fd6757824 */ /* 0x000fe200078e02ff */
[----:B0-----:R-:W-:Y:S01]  /*6930*/  UMOV UR4, URZ ;  /* 0x000000ff00047c82 */ /* 0x001fe20008000000 */
[----:B------:R-:W-:Y:S05]  /*6940*/  BRA.U !UP1, `(.L_x_8) ;  /* 0x0000002909887547 */ /* 0x000fea000b800000 */
[----:B------:R-:W-:Y:S01]  /*6950*/  IMAD.MOV.U32 R114, RZ, RZ, R120 ;  /* 0x000000ffff727224 */ /* 0x000fe200078e0078 */
[----:B------:R-:W-:Y:S01]  /*6960*/  UIADD3.64 UR24, UPT, UPT, UR14, 0x2, URZ ;  /* 0x000000020e187897 */ /* 0x000fe2000fffe0ff */
[----:B------:R-:W-:Y:S01]  /*6970*/  IMAD.MOV.U32 R115, RZ, RZ, R122 ;  /* 0x000000ffff737224 */ /* 0x000fe200078e007a */
[----:B------:R-:W-:Y:S01]  /*6980*/  UIADD3.64 UR26, UPT, UPT, UR14, 0x4, URZ ;  /* 0x000000040e1a7897 */ /* 0x000fe2000fffe0ff */
[----:B------:R-:W-:Y:S01]  /*6990*/  UMOV UR19, UR7 ;  /* 0x0000000700137c82 */ /* 0x000fe20008000000 */
[----:B------:R-:W-:Y:S01]  /*69a0*/  UMOV UR20, 0x1 ;  /* 0x0000000100147882 */ /* 0x000fe20000000000 */
[----:B------:R-:W-:-:S09]  /*69b0*/  UMOV UR5, URZ ;  /* 0x000000ff00057c82 */ /* 0x000fd20008000000 */
.L_x_11:
[----:B-1----:R-:W-:Y:S02]  /*69c0*/  SHF.R.S32.HI R5, RZ, 0x1f, R100 ;  /* 0x0000001fff057819 */ /* 0x002fe40000011464 */
[----:B------:R-:W-:Y:S02]  /*69d0*/  SHF.R.S32.HI R7, RZ, 0x1f, R106 ;  /* 0x0000001fff077819 */ /* 0x000fe4000001146a */
[C---:B------:R-:W-:Y:S02]  /*69e0*/  ISETP.GT.AND P4, PT, R111.reuse, 0x2, PT ;  /* 0x000000026f00780c */ /* 0x040fe40003f84270 */
[----:B------:R-:W-:Y:S02]  /*69f0*/  ISETP.GT.AND P3, PT, R111, 0x3, PT ;  /* 0x000000036f00780c */ /* 0x000fe40003f64270 */
[C---:B------:R-:W-:Y:S02]  /*6a00*/  LEA R6, P6, R100.reuse, R114, 0x1 ;  /* 0x0000007264067211 */ /* 0x040fe400078c08ff */
[----:B------:R-:W-:-:S02]  /*6a10*/  SHF.L.U64.HI R4, R100, 0x1, R5 ;  /* 0x0000000164047819 */ /* 0x000fc40000010205 */
[----:B------:R-:W-:Y:S02]  /*6a20*/  SHF.R.S32.HI R14, RZ, 0x1f, R101 ;  /* 0x0000001fff0e7819 */ /* 0x000fe40000011465 */
[----:B------:R-:W-:Y:S02]  /*6a30*/  ISETP.GT.AND P2, PT, R111, 0x4, PT ;  /* 0x000000046f00780c */ /* 0x000fe40003f44270 */
[CC--:B------:R-:W-:Y:S02]  /*6a40*/  LEA R8, P5, R106.reuse, R114.reuse, 0x1 ;  /* 0x000000726a087211 */ /* 0x0c0fe400078a08ff */
[----:B------:R-:W-:Y:S01]  /*6a50*/  SHF.L.U64.HI R12, R106, 0x1, R7 ;  /* 0x000000016a0c7819 */ /* 0x000fe20000010207 */
[----:B------:R-:W-:Y:S01]  /*6a60*/  IMAD.X R7, R115, 0x1, R4, P6 ;  /* 0x0000000173077824 */ /* 0x000fe200030e0604 */
[C---:B------:R-:W-:Y:S02]  /*6a70*/  LEA R10, P6, R101.reuse, R114, 0x1 ;  /* 0x00000072650a7211 */ /* 0x040fe400078c08ff */
[----:B------:R-:W-:Y:S01]  /*6a80*/  SHF.L.U64.HI R14, R101, 0x1, R14 ;  /* 0x00000001650e7819 */ /* 0x000fe2000001020e */
[----:B------:R-:W-:Y:S01]  /*6a90*/  IMAD.X R9, R115, 0x1, R12, P5 ;  /* 0x0000000173097824 */ /* 0x000fe200028e060c */
[----:B------:R-:W-:-:S02]  /*6aa0*/  PRMT R122, RZ, 0x7610, R122 ;  /* 0x00007610ff7a7816 */ /* 0x000fc4000000007a */
[----:B------:R-:W-:Y:S01]  /*6ab0*/  PRMT R5, RZ, 0x7610, R5 ;  /* 0x00007610ff057816 */ /* 0x000fe20000000005 */
[----:B------:R-:W-:Y:S01]  /*6ac0*/  IMAD.X R11, R115, 0x1, R14, P6 ;  /* 0x00000001730b7824 */ /* 0x000fe200030e060e */
[----:B------:R-:W-:Y:S02]  /*6ad0*/  SHF.R.S32.HI R4, RZ, 0x1f, R103 ;  /* 0x0000001fff047819 */ /* 0x000fe40000011467 */
[----:B------:R-:W-:Y:S01]  /*6ae0*/  PRMT R217, RZ, 0x7610, R217 ;  /* 0x00007610ffd97816 */ /* 0x000fe200000000d9 */
[----:B------:R0:W2:Y:S01]  /*6af0*/  @P4 LDG.E.U16 R122, desc[UR22][R6.64] ;  /* 0x00000016067a4981 */ /* 0x0000a2000c1e1500 */
[C---:B------:R-:W-:Y:S02]  /*6b00*/  LEA R12, P6, R103.reuse, R114, 0x1 ;  /* 0x00000072670c7211 */ /* 0x040fe400078c08ff */
[----:B------:R-:W-:Y:S01]  /*6b10*/  SHF.L.U64.HI R4, R103, 0x1, R4 ;  /* 0x0000000167047819 */ /* 0x000fe20000010204 */
[----:B------:R1:W2:Y:S01]  /*6b20*/  @P3 LDG.E.U16 R5, desc[UR22][R8.64] ;  /* 0x0000001608053981 */ /* 0x0002a2000c1e1500 */
[----:B------:R-:W-:-:S02]  /*6b30*/  SHF.R.S32.HI R14, RZ, 0x1f, R105 ;  /* 0x0000001fff0e7819 */ /* 0x000fc40000011469 */
[C---:B------:R-:W-:Y:S01]  /*6b40*/  ISETP.GT.AND P4, PT, R111.reuse, 0x5, PT ;  /* 0x000000056f00780c */ /* 0x040fe20003f84270 */
[----:B------:R3:W5:Y:S01]  /*6b50*/  @P2 LDG.E.U16 R217, desc[UR22][R10.64] ;  /* 0x000000160ad92981 */ /* 0x000762000c1e1500 */
[----:B------:R-:W-:Y:S01]  /*6b60*/  ISETP.GT.AND P3, PT, R111, 0x6, PT ;  /* 0x000000066f00780c */ /* 0x000fe20003f64270 */
[----:B------:R-:W-:Y:S01]  /*6b70*/  IMAD.X R13, R115, 0x1, R4, P6 ;  /* 0x00000001730d7824 */ /* 0x000fe200030e0604 */
[----:B0-----:R-:W-:Y:S02]  /*6b80*/  SHF.R.S32.HI R7, RZ, 0x1f, R108 ;  /* 0x0000001fff077819 */ /* 0x001fe4000001146c */
[----:B------:R-:W-:Y:S02]  /*6b90*/  ISETP.GT.AND P2, PT, R111, 0x7, PT ;  /* 0x000000076f00780c */ /* 0x000fe40003f44270 */
[C---:B------:R-:W-:Y:S02]  /*6ba0*/  LEA R6, P5, R105.reuse, R114, 0x1 ;  /* 0x0000007269067211 */ /* 0x040fe400078a08ff */
[----:B------:R-:W-:-:S02]  /*6bb0*/  SHF.L.U64.HI R14, R105, 0x1, R14 ;  /* 0x00000001690e7819 */ /* 0x000fc4000001020e */
[C---:B-1----:R-:W-:Y:S02]  /*6bc0*/  LEA R8, P6, R108.reuse, R114, 0x1 ;  /* 0x000000726c087211 */ /* 0x042fe400078c08ff */
[----:B------:R-:W-:Y:S01]  /*6bd0*/  SHF.L.U64.HI R4, R108, 0x1, R7 ;  /* 0x000000016c047819 */ /* 0x000fe20000010207 */
[C---:B------:R-:W-:Y:S01]  /*6be0*/  IMAD.X R7, R115.reuse, 0x1, R14, P5 ;  /* 0x0000000173077824 */ /* 0x040fe200028e060e */
[----:B------:R-:W-:Y:S02]  /*6bf0*/  PRMT R120, RZ, 0x7610, R120 ;  /* 0x00007610ff787816 */ /* 0x000fe40000000078 */
[----:B------:R-:W-:Y:S01]  /*6c00*/  PRMT R32, RZ, 0x7610, R32 ;  /* 0x00007610ff207816 */ /* 0x000fe20000000020 */
[----:B------:R-:W-:Y:S01]  /*6c10*/  IMAD.X R9, R115, 0x1, R4, P6 ;  /* 0x0000000173097824 */ /* 0x000fe200030e0604 */
[----:B------:R-:W-:Y:S02]  /*6c20*/  PRMT R33, RZ, 0x7610, R33 ;  /* 0x00007610ff217816 */ /* 0x000fe40000000021 */
[----:B------:R-:W-:Y:S01]  /*6c30*/  SHF.R.S32.HI R4, RZ, 0x1f, R113 ;  /* 0x0000001fff047819 */ /* 0x000fe20000011471 */
[----:B------:R0:W5:Y:S01]  /*6c40*/  @P4 LDG.E.U16 R120, desc[UR22][R12.64] ;  /* 0x000000160c784981 */ /* 0x000162000c1e1500 */
[----:B------:R-:W-:-:S02]  /*6c50*/  SHF.R.S32.HI R14, RZ, 0x1f, R109 ;  /* 0x0000001fff0e7819 */ /* 0x000fc4000001146d */
[C---:B------:R-:W-:Y:S01]  /*6c60*/  ISETP.GT.AND P4, PT, R111.reuse, 0x8, PT ;  /* 0x000000086f00780c */ /* 0x040fe20003f84270 */
[----:B------:R1:W5:Y:S01]  /*6c70*/  @P3 LDG.E.U16 R32, desc[UR22][R6.64] ;  /* 0x0000001606203981 */ /* 0x000362000c1e1500 */
[----:B------:R-:W-:Y:S02]  /*6c80*/  ISETP.GT.AND P3, PT, R111, 0x9, PT ;  /* 0x000000096f00780c */ /* 0x000fe40003f64270 */
[CC--:B---3--:R-:W-:Y:S01]  /*6c90*/  LEA R10, P6, R113.reuse, R114.reuse, 0x1 ;  /* 0x00000072710a7211 */ /* 0x0c8fe200078c08ff */
[----:B------:R3:W5:Y:S01]  /*6ca0*/  @P2 LDG.E.U16 R33, desc[UR22][R8.64] ;  /* 0x0000001608212981 */ /* 0x000762000c1e1500 */
[----:B------:R-:W-:Y:S02]  /*6cb0*/  SHF.L.U64.HI R4, R113, 0x1, R4 ;  /* 0x0000000171047819 */ /* 0x000fe40000010204 */
[----:B------:R-:W-:Y:S02]  /*6cc0*/  ISETP.GT.AND P2, PT, R111, 0xa, PT ;  /* 0x0000000a6f00780c */ /* 0x000fe40003f44270 */
[----:B0-----:R-:W-:Y:S01]  /*6cd0*/  LEA R12, P5, R109, R114, 0x1 ;  /* 0x000000726d0c7211 */ /* 0x001fe200078a08ff */
[----:B------:R-:W-:Y:S01]  /*6ce0*/  IMAD.X R11, R115, 0x1, R4, P6 ;  /* 0x00000001730b7824 */ /* 0x000fe200030e0604 */
[----:B-1----:R-:W-:-:S02]  /*6cf0*/  SHF.R.S32.HI R7, RZ, 0x1f, R102 ;  /* 0x0000001fff077819 */ /* 0x002fc40000011466 */
[----:B------:R-:W-:Y:S02]  /*6d00*/  SHF.L.U64.HI R14, R109, 0x1, R14 ;  /* 0x000000016d0e7819 */ /* 0x000fe4000001020e */
[C---:B------:R-:W-:Y:S02]  /*6d10*/  LEA R6, P6, R102.reuse, R114, 0x1 ;  /* 0x0000007266067211 */ /* 0x040fe400078c08ff */
[----:B------:R-:W-:Y:S01]  /*6d20*/  SHF.L.U64.HI R4, R102, 0x1, R7 ;  /* 0x0000000166047819 */ /* 0x000fe20000010207 */
[C---:B------:R-:W-:Y:S01]  /*6d30*/  IMAD.X R13, R115.reuse, 0x1, R14, P5 ;  /* 0x00000001730d7824 */ /* 0x040fe200028e060e */
[----:B------:R-:W-:Y:S02]  /*6d40*/  PRMT R34, RZ, 0x7610, R34 ;  /* 0x00007610ff227816 */ /* 0x000fe40000000022 */
[----:B------:R-:W-:Y:S01]  /*6d50*/  PRMT R35, RZ, 0x7610, R35 ;  /* 0x00007610ff237816 */ /* 0x000fe20000000023 */
[----:B------:R-:W-:Y:S01]  /*6d60*/  IMAD.X R7, R115, 0x1, R4, P6 ;  /* 0x0000000173077824 */ /* 0x000fe200030e0604 */
[----:B---3--:R-:W-:-:S02]  /*6d70*/  SHF.R.S32.HI R9, RZ, 0x1f, R110 ;  /* 0x0000001fff097819 */ /* 0x008fc4000001146e */
[----:B------:R-:W-:Y:S01]  /*6d80*/  PRMT R28, RZ, 0x7610, R28 ;  /* 0x00007610ff1c7816 */ /* 0x000fe2000000001c */
[----:B------:R0:W5:Y:S01]  /*6d90*/  @P4 LDG.E.U16 R34, desc[UR22][R10.64] ;  /* 0x000000160a224981 */ /* 0x000162000c1e1500 */
[C---:B------:R-:W-:Y:S02]  /*6da0*/  LEA R8, P6, R110.reuse, R114, 0x1 ;  /* 0x000000726e087211 */ /* 0x040fe400078c08ff */
[----:B------:R-:W-:Y:S01]  /*6db0*/  SHF.L.U64.HI R4, R110, 0x1, R9 ;  /* 0x000000016e047819 */ /* 0x000fe20000010209 */
[----:B------:R1:W5:Y:S01]  /*6dc0*/  @P3 LDG.E.U16 R35, desc[UR22][R12.64] ;  /* 0x000000160c233981 */ /* 0x000362000c1e1500 */
[----:B------:R-:W-:Y:S02]  /*6dd0*/  SHF.R.S32.HI R15, RZ, 0x1f, R104 ;  /* 0x0000001fff0f7819 */ /* 0x000fe40000011468 */
[C---:B------:R-:W-:Y:S01]  /*6de0*/  ISETP.GT.AND P4, PT, R111.reuse, 0xb, PT ;  /* 0x0000000b6f00780c */ /* 0x040fe20003f84270 */
[----:B------:R3:W5:Y:S01]  /*6df0*/  @P2 LDG.E.U16 R28, desc[UR22][R6.64] ;  /* 0x00000016061c2981 */ /* 0x000762000c1e1500 */
[----:B------:R-:W-:Y:S01]  /*6e00*/  ISETP.GT.AND P3, PT, R111, 0xc, PT ;  /* 0x0000000c6f00780c */ /* 0x000fe20003f64270 */
[----:B------:R-:W-:Y:S01]  /*6e10*/  IMAD.X R9, R115, 0x1, R4, P6 ;  /* 0x0000000173097824 */ /* 0x000fe200030e0604 */
[----:B0-----:R-:W-:-:S02]  /*6e20*/  SHF.R.S32.HI R11, RZ, 0x1f, R112 ;  /* 0x0000001fff0b7819 */ /* 0x001fc40000011470 */
[----:B------:R-:W-:Y:S02]  /*6e30*/  ISETP.GT.AND P2, PT, R111, 0xd, PT ;  /* 0x0000000d6f00780c */ /* 0x000fe40003f44270 */
[-C--:B------:R-:W-:Y:S02]  /*6e40*/  LEA R10, P5, R104, R114.reuse, 0x1 ;  /* 0x00000072680a7211 */ /* 0x080fe400078a08ff */
[----:B-1----:R-:W-:Y:S02]  /*6e50*/  LEA R12, P6, R112, R114, 0x1 ;  /* 0x00000072700c7211 */ /* 0x002fe400078c08ff */
[----:B---3--:R-:W-:Y:S02]  /*6e60*/  SHF.L.U64.HI R6, R104, 0x1, R15 ;  /* 0x0000000168067819 */ /* 0x008fe4000001020f */
[----:B------:R-:W-:Y:S02]  /*6e70*/  SHF.L.U64.HI R4, R112, 0x1, R11 ;  /* 0x0000000170047819 */ /* 0x000fe4000001020b */
[----:B------:R-:W-:Y:S01]  /*6e80*/  PRMT R29, RZ, 0x7610, R29 ;  /* 0x00007610ff1d7816 */ /* 0x000fe2000000001d */
[C---:B------:R-:W-:Y:S01]  /*6e90*/  IMAD.X R11, R115.reuse, 0x1, R6, P5 ;  /* 0x00000001730b7824 */ /* 0x040fe200028e0606 */
[----:B------:R-:W-:Y:S01]  /*6ea0*/  PRMT R30, RZ, 0x7610, R30 ;  /* 0x00007610ff1e7816 */ /* 0x000fe2000000001e */
[----:B------:R-:W-:Y:S01]  /*6eb0*/  IMAD.X R13, R115, 0x1, R4, P6 ;  /* 0x00000001730d7824 */ /* 0x000fe200030e0604 */
[----:B------:R-:W-:-:S02]  /*6ec0*/  PRMT R31, RZ, 0x7610, R31 ;  /* 0x00007610ff1f7816 */ /* 0x000fc4000000001f */
[----:B------:R-:W-:Y:S01]  /*6ed0*/  SHF.R.S32.HI R4, RZ, 0x1f, R107 ;  /* 0x0000001fff047819 */ /* 0x000fe2000001146b */
[----:B------:R0:W5:Y:S01]  /*6ee0*/  @P4 LDG.E.U16 R29, desc[UR22][R8.64] ;  /* 0x00000016081d4981 */ /* 0x000162000c1e1500 */
[----:B------:R-:W-:Y:S02]  /*6ef0*/  SHF.R.S32.HI R14, RZ, 0x1f, R213 ;  /* 0x0000001fff0e7819 */ /* 0x000fe400000114d5 */
[C---:B------:R-:W-:Y:S01]  /*6f00*/  ISETP.GT.AND P4, PT, R111.reuse, 0xe, PT ;  /* 0x0000000e6f00780c */ /* 0x040fe20003f84270 */
[----:B------:R1:W5:Y:S01]  /*6f10*/  @P3 LDG.E.U16 R30, desc[UR22][R10.64] ;  /* 0x000000160a1e3981 */ /* 0x000362000c1e1500 */
[----:B------:R-:W-:Y:S02]  /*6f20*/  ISETP.GT.AND P3, PT, R111, 0xf, PT ;  /* 0x0000000f6f00780c */ /* 0x000fe40003f64270 */
[C---:B------:R-:W-:Y:S01]  /*6f30*/  LEA R6, P6, R107.reuse, R114, 0x1 ;  /* 0x000000726b067211 */ /* 0x040fe200078c08ff */
[----:B------:R3:W5:Y:S01]  /*6f40*/  @P2 LDG.E.U16 R31, desc[UR22][R12.64] ;  /* 0x000000160c1f2981 */ /* 0x000762000c1e1500 */
[----:B------:R-:W-:-:S02]  /*6f50*/  SHF.L.U64.HI R4, R107, 0x1, R4 ;  /* 0x000000016b047819 */ /* 0x000fc40000010204 */
[----:B------:R-:W-:Y:S02]  /*6f60*/  SHF.R.S32.HI R16, RZ, 0x1f, R211 ;  /* 0x0000001fff107819 */ /* 0x000fe400000114d3 */
[----:B------:R-:W-:Y:S01]  /*6f70*/  ISETP.GT.AND P2, PT, R111, 0x10, PT ;  /* 0x000000106f00780c */ /* 0x000fe20003f44270 */
[----:B------:R-:W-:Y:S01]  /*6f80*/  IMAD.X R7, R115, 0x1, R4, P6 ;  /* 0x0000000173077824 */ /* 0x000fe200030e0604 */
[CC--:B0-----:R-:W-:Y:S02]  /*6f90*/  LEA R8, P5, R213.reuse, R114.reuse, 0x1 ;  /* 0x00000072d5087211 */ /* 0x0c1fe400078a08ff */
[----:B------:R-:W-:Y:S02]  /*6fa0*/  SHF.L.U64.HI R14, R213, 0x1, R14 ;  /* 0x00000001d50e7819 */ /* 0x000fe4000001020e */
[C---:B-1----:R-:W-:Y:S02]  /*6fb0*/  LEA R10, P6, R211.reuse, R114, 0x1 ;  /* 0x00000072d30a7211 */ /* 0x042fe400078c08ff */
[----:B------:R-:W-:Y:S01]  /*6fc0*/  SHF.L.U64.HI R16, R211, 0x1, R16 ;  /* 0x00000001d3107819 */ /* 0x000fe20000010210 */
[----:B------:R-:W-:Y:S01]  /*6fd0*/  IMAD.X R9, R115, 0x1, R14, P5 ;  /* 0x0000000173097824 */ /* 0x000fe200028e060e */
[----:B------:R-:W-:-:S02]  /*6fe0*/  PRMT R24, RZ, 0x7610, R24 ;  /* 0x00007610ff187816 */ /* 0x000fc40000000018 */
[----:B------:R-:W-:Y:S01]  /*6ff0*/  PRMT R25, RZ, 0x7610, R25 ;  /* 0x00007610ff197816 */ /* 0x000fe20000000019 */
[----:B------:R-:W-:Y:S01]  /*7000*/  IMAD.X R11, R115, 0x1, R16, P6 ;  /* 0x00000001730b7824 */ /* 0x000fe200030e0610 */
[----:B------:R-:W-:Y:S02]  /*7010*/  PRMT R20, RZ, 0x7610, R20 ;  /* 0x00007610ff147816 */ /* 0x000fe40000000014 */
[----:B------:R-:W-:Y:S01]  /*7020*/  SHF.R.S32.HI R4, RZ, 0x1f, R209 ;  /* 0x0000001fff047819 */ /* 0x000fe200000114d1 */
[----:B------:R0:W5:Y:S01]  /*7030*/  @P4 LDG.E.U16 R24, desc[UR22][R6.64] ;  /* 0x0000001606184981 */ /* 0x000162000c1e1500 */
[----:B------:R-:W-:Y:S02]  /*7040*/  SHF.R.S32.HI R14, RZ, 0x1f, R207 ;  /* 0x0000001fff0e7819 */ /* 0x000fe400000114cf */
[C---:B------:R-:W-:Y:S01]  /*7050*/  ISETP.GT.AND P4, PT, R111.reuse, 0x11, PT ;  /* 0x000000116f00780c */ /* 0x040fe20003f84270 */
[----:B------:R1:W5:Y:S01]  /*7060*/  @P3 LDG.E.U16 R25, desc[UR22][R8.64] ;  /* 0x0000001608193981 */ /* 0x000362000c1e1500 */
[----:B------:R-:W-:-:S02]  /*7070*/  ISETP.GT.AND P3, PT, R111, 0x12, PT ;  /* 0x000000126f00780c */ /* 0x000fc40003f64270 */
[CC--:B---3--:R-:W-:Y:S01]  /*7080*/  LEA R12, P6, R209.reuse, R114.reuse, 0x1 ;  /* 0x00000072d10c7211 */ /* 0x0c8fe200078c08ff */
[----:B------:R3:W5:Y:S01]  /*7090*/  @P2 LDG.E.U16 R20, desc[UR22][R10.64] ;  /* 0x000000160a142981 */ /* 0x000762000c1e1500 */
[----:B------:R-:W-:Y:S02]  /*70a0*/  SHF.L.U64.HI R4, R209, 0x1, R4 ;  /* 0x00000001d1047819 */ /* 0x000fe40000010204 */
[----:B0-----:R-:W-:Y:S02]  /*70b0*/  SHF.R.S32.HI R6, RZ, 0x1f, R205 ;  /* 0x0000001fff067819 */ /* 0x001fe400000114cd */
[----:B------:R-:W-:Y:S01]  /*70c0*/  ISETP.GT.AND P2, PT, R111, 0x13, PT ;  /* 0x000000136f00780c */ /* 0x000fe20003f44270 */
[----:B------:R-:W-:Y:S01]  /*70d0*/  IMAD.X R13, R115, 0x1, R4, P6 ;  /* 0x00000001730d7824 */ /* 0x000fe200030e0604 */
[C---:B------:R-:W-:Y:S02]  /*70e0*/  LEA R16, P5, R207.reuse, R114, 0x1 ;  /* 0x00000072cf107211 */ /* 0x040fe400078a08ff */
[----:B------:R-:W-:-:S02]  /*70f0*/  SHF.L.U64.HI R14, R207, 0x1, R14 ;  /* 0x00000001cf0e7819 */ /* 0x000fc4000001020e */
[CC--:B-1----:R-:W-:Y:S02]  /*7100*/  LEA R8, P6, R205.reuse, R114.reuse, 0x1 ;  /* 0x00000072cd087211 */ /* 0x0c2fe400078c08ff */
[----:B------:R-:W-:Y:S01]  /*7110*/  SHF.L.U64.HI R6, R205, 0x1, R6 ;  /* 0x00000001cd067819 */ /* 0x000fe20000010206 */
[C---:B------:R-:W-:Y:S01]  /*7120*/  IMAD.X R17, R115.reuse, 0x1, R14, P5 ;  /* 0x0000000173117824 */ /* 0x040fe200028e060e */
[----:B------:R-:W-:Y:S02]  /*7130*/  PRMT R23, RZ, 0x7610, R23 ;  /* 0x00007610ff177816 */ /* 0x000fe40000000017 */
[----:B------:R-:W-:Y:S01]  /*7140*/  PRMT R18, RZ, 0x7610, R18 ;  /* 0x00007610ff127816 */ /* 0x000fe20000000012 */
[----:B------:R-:W-:Y:S01]  /*7150*/  IMAD.X R9, R115, 0x1, R6, P6 ;  /* 0x0000000173097824 */ /* 0x000fe200030e0606 */
[----:B------:R-:W-:Y:S02]  /*7160*/  SHF.R.S32.HI R4, RZ, 0x1f, R203 ;  /* 0x0000001fff047819 */ /* 0x000fe400000114cb */
[----:B------:R-:W-:Y:S01]  /*7170*/  PRMT R21, RZ, 0x7610, R21 ;  /* 0x00007610ff157816 */ /* 0x000fe20000000015 */
[----:B------:R0:W5:Y:S01]  /*7180*/  @P4 LDG.E.U16 R23, desc[UR22][R12.64] ;  /* 0x000000160c174981 */ /* 0x000162000c1e1500 */
[----:B---3--:R-:W-:-:S02]  /*7190*/  LEA R10, P6, R203, R114, 0x1 ;  /* 0x00000072cb0a7211 */ /* 0x008fc400078c08ff */
[----:B------:R-:W-:Y:S01]  /*71a0*/  SHF.L.U64.HI R4, R203, 0x1, R4 ;  /* 0x00000001cb047819 */ /* 0x000fe20000010204 */
[----:B------:R1:W5:Y:S01]  /*71b0*/  @P3 LDG.E.U16 R18, desc[UR22][R16.64] ;  /* 0x0000001610123981 */ /* 0x000362000c1e1500 */
[C---:B------:R-:W-:Y:S02]  /*71c0*/  ISETP.GT.AND P4, PT, R111.reuse, 0x14, PT ;  /* 0x000000146f00780c */ /* 0x040fe40003f84270 */
[----:B------:R-:W-:Y:S01]  /*71d0*/  SHF.R.S32.HI R22, RZ, 0x1f, R201 ;  /* 0x0000001fff167819 */ /* 0x000fe200000114c9 */
[----:B------:R3:W5:Y:S01]  /*71e0*/  @P2 LDG.E.U16 R21, desc[UR22][R8.64] ;  /* 0x0000001608152981 */ /* 0x000762000c1e1500 */
[----:B------:R-:W-:Y:S01]  /*71f0*/  ISETP.GT.AND P3, PT, R111, 0x15, PT ;  /* 0x000000156f00780c */ /* 0x000fe20003f64270 */
[----:B------:R-:W-:Y:S01]  /*7200*/  IMAD.X R11, R115, 0x1, R4, P6 ;  /* 0x00000001730b7824 */ /* 0x000fe200030e0604 */
[----:B------:R-:W-:Y:S02]  /*7210*/  ISETP.GT.AND P2, PT, R111, 0x16, PT ;  /* 0x000000166f00780c */ /* 0x000fe40003f44270 */
[----:B0-----:R-:W-:-:S02]  /*7220*/  LEA R12, P6, R199, R114, 0x1 ;  /* 0x00000072c70c7211 */ /* 0x001fc400078c08ff */
[----:B-1----:R-:W-:Y:S02]  /*7230*/  SHF.R.S32.HI R16, RZ, 0x1f, R199 ;  /* 0x0000001fff107819 */ /* 0x002fe400000114c7 */
[----:B------:R-:W-:Y:S02]  /*7240*/  LEA R6, P5, R201, R114, 0x1 ;  /* 0x00000072c9067211 */ /* 0x000fe400078a08ff */
[----:B------:R-:W-:Y:S02]  /*7250*/  SHF.L.U64.HI R16, R199, 0x1, R16 ;  /* 0x00000001c7107819 */ /* 0x000fe40000010210 */
        /* <DEDUP_REMOVED lines=8> */
[----:B------:R-:W-:Y:S02]  /*72e0*/  ISETP.GT.AND P4, PT, R111, 0x17, PT ;  /* 0x000000176f00780c */ /* 0x000fe40003f84270 */
[C---:B---3--:R-:W-:Y:S01]  /*72f0*/  LEA R8, P6, R197.reuse, R114, 0x1 ;  /* 0x00000072c5087211 */ /* 0x048fe200078c08ff */
[----:B------:R1:W5:Y:S01]  /*7300*/  @P3 LDG.E.U16 R19, desc[UR22][R6.64] ;  /* 0x0000001606133981 */ /* 0x000362000c1e1500 */
[----:B------:R-:W-:Y:S02]  /*7310*/  SHF.L.U64.HI R16, R197, 0x1, R16 ;  /* 0x00000001c5107819 */ /* 0x000fe40000010210 */
[----:B------:R-:W-:Y:S01]  /*7320*/  SHF.R.S32.HI R22, RZ, 0x1f, R195 ;  /* 0x0000001fff167819 */ /* 0x000fe200000114c3 */
[----:B------:R3:W5:Y:S01]  /*7330*/  @P2 LDG.E.U16 R15, desc[UR22][R12.64] ;  /* 0x000000160c0f2981 */ /* 0x000762000c1e1500 */
[----:B------:R-:W-:Y:S01]  /*7340*/  ISETP.GT.AND P3, PT, R111, 0x18, PT ;  /* 0x000000186f00780c */ /* 0x000fe20003f64270 */
[----:B------:R-:W-:Y:S01]  /*7350*/  IMAD.X R9, R115, 0x1, R16, P6 ;  /* 0x0000000173097824 */ /* 0x000fe200030e0610 */
[----:B------:R-:W-:-:S02]  /*7360*/  ISETP.GT.AND P2, PT, R111, 0x19, PT ;  /* 0x000000196f00780c */ /* 0x000fc40003f44270 */
[CC--:B0-----:R-:W-:Y:S02]  /*7370*/  LEA R10, P5, R195.reuse, R114.reuse, 0x1 ;  /* 0x00000072c30a7211 */ /* 0x0c1fe400078a08ff */
[----:B-1----:R-:W-:Y:S02]  /*7380*/  SHF.R.S32.HI R6, RZ, 0x1f, R193 ;  /* 0x0000001fff067819 */ /* 0x002fe400000114c1 */
[----:B------:R-:W-:Y:S02]  /*7390*/  SHF.L.U64.HI R22, R195, 0x1, R22 ;  /* 0x00000001c3167819 */ /* 0x000fe40000010216 */
[C---:B---3--:R-:W-:Y:S02]  /*73a0*/  LEA R12, P6, R193.reuse, R114, 0x1 ;  /* 0x00000072c10c7211 */ /* 0x048fe400078c08ff */
[----:B------:R-:W-:Y:S01]  /*73b0*/  SHF.L.U64.HI R6, R193, 0x1, R6 ;  /* 0x00000001c1067819 */ /* 0x000fe20000010206 */
[----:B------:R-:W-:Y:S01]  /*73c0*/  IMAD.X R11, R115, 0x1, R22, P5 ;  /* 0x00000001730b7824 */ /* 0x000fe200028e0616 */
[----:B------:R-:W-:-:S02]  /*73d0*/  PRMT R4, RZ, 0x7610, R4 ;  /* 0x00007610ff047816 */ /* 0x000fc40000000004 */
[----:B------:R-:W-:Y:S01]  /*73e0*/  SHF.R.S32.HI R124, RZ, 0x1f, R191 ;  /* 0x0000001fff7c7819 */ /* 0x000fe200000114bf */
[----:B------:R-:W-:Y:S01]  /*73f0*/  IMAD.X R13, R115, 0x1, R6, P6 ;  /* 0x00000001730d7824 */ /* 0x000fe200030e0606 */
[----:B------:R-:W-:Y:S02]  /*7400*/  PRMT R16, RZ, 0x7610, R16 ;  /* 0x00007610ff107816 */ /* 0x000fe40000000010 */
[----:B------:R-:W-:Y:S01]  /*7410*/  PRMT R17, RZ, 0x7610, R17 ;  /* 0x00007610ff117816 */ /* 0x000fe20000000011 */
[----:B------:R0:W5:Y:S01]  /*7420*/  @P4 LDG.E.U16 R4, desc[UR22][R8.64] ;  /* 0x0000001608044981 */ /* 0x000162000c1e1500 */
[C---:B------:R-:W-:Y:S02]  /*7430*/  LEA R6, P6, R191.reuse, R114, 0x1 ;  /* 0x00000072bf067211 */ /* 0x040fe400078c08ff */
[----:B------:R-:W-:Y:S01]  /*7440*/  SHF.L.U64.HI R126, R191, 0x1, R124 ;  /* 0x00000001bf7e7819 */ /* 0x000fe2000001027c */
[----:B------:R1:W5:Y:S01]  /*7450*/  @P3 LDG.E.U16 R16, desc[UR22][R10.64] ;  /* 0x000000160a103981 */ /* 0x000362000c1e1500 */
[----:B------:R-:W-:-:S02]  /*7460*/  ISETP.GT.AND P4, PT, R111, 0x1a, PT ;  /* 0x0000001a6f00780c */ /* 0x000fc40003f84270 */
[----:B------:R-:W-:Y:S01]  /*7470*/  SHF.R.S32.HI R22, RZ, 0x1f, R189 ;  /* 0x0000001fff167819 */ /* 0x000fe200000114bd */
[----:B------:R3:W5:Y:S01]  /*7480*/  @P2 LDG.E.U16 R17, desc[UR22][R12.64] ;  /* 0x000000160c112981 */ /* 0x000762000c1e1500 */
[----:B------:R-:W-:Y:S01]  /*7490*/  SHF.R.S32.HI R124, RZ, 0x1f, R187 ;  /* 0x0000001fff7c7819 */ /* 0x000fe200000114bb */
[----:B------:R-:W-:Y:S01]  /*74a0*/  IMAD.X R7, R115, 0x1, R126, P6 ;  /* 0x0000000173077824 */ /* 0x000fe200030e067e */
[C---:B------:R-:W-:Y:S02]  /*74b0*/  ISETP.GT.AND P3, PT, R111.reuse, 0x1b, PT ;  /* 0x0000001b6f00780c */ /* 0x040fe40003f64270 */
[----:B------:R-:W-:Y:S02]  /*74c0*/  ISETP.GT.AND P2, PT, R111, 0x1c, PT ;  /* 0x0000001c6f00780c */ /* 0x000fe40003f44270 */
[C---:B0-----:R-:W-:Y:S02]  /*74d0*/  LEA R8, P5, R189.reuse, R114, 0x1 ;  /* 0x00000072bd087211 */ /* 0x041fe400078a08ff */
        /* <DEDUP_REMOVED lines=11> */
[----:B------:R-:W-:Y:S01]  /*7590*/  ISETP.GT.AND P4, PT, R111, 0x1d, PT ;  /* 0x0000001d6f00780c */ /* 0x000fe20003f84270 */
[----:B------:R1:W5:Y:S01]  /*75a0*/  @P3 LDG.E.U16 R27, desc[UR22][R8.64] ;  /* 0x00000016081b3981 */ /* 0x000362000c1e1500 */
[CC--:B---3--:R-:W-:Y:S02]  /*75b0*/  LEA R12, P6, R185.reuse, R114.reuse, 0x1 ;  /* 0x00000072b90c7211 */ /* 0x0c8fe400078c08ff */
[----:B------:R-:W-:Y:S01]  /*75c0*/  SHF.L.U64.HI R124, R185, 0x1, R124 ;  /* 0x00000001b97c7819 */ /* 0x000fe2000001027c */
[----:B------:R3:W5:Y:S01]  /*75d0*/  @P2 LDG.E.U16 R22, desc[UR22][R10.64] ;  /* 0x000000160a162981 */ /* 0x000762000c1e1500 */
[----:B------:R-:W-:Y:S02]  /*75e0*/  ISETP.GT.AND P3, PT, R111, 0x1e, PT ;  /* 0x0000001e6f00780c */ /* 0x000fe40003f64270 */
[----:B0-----:R-:W-:Y:S01]  /*75f0*/  LEA R6, P5, R183, R114, 0x1 ;  /* 0x00000072b7067211 */ /* 0x001fe200078a08ff */
[----:B------:R-:W-:Y:S01]  /*7600*/  IMAD.X R13, R115, 0x1, R124, P6 ;  /* 0x00000001730d7824 */ /* 0x000fe200030e067c */
[----:B------:R-:W-:-:S02]  /*7610*/  SHF.R.S32.HI R128, RZ, 0x1f, R181 ;  /* 0x0000001fff807819 */ /* 0x000fc400000114b5 */
[----:B------:R-:W-:Y:S02]  /*7620*/  SHF.L.U64.HI R126, R183, 0x1, R126 ;  /* 0x00000001b77e7819 */ /* 0x000fe4000001027e */
[----:B------:R-:W-:Y:S02]  /*7630*/  ISETP.GT.AND P2, PT, R111, 0x1f, PT ;  /* 0x0000001f6f00780c */ /* 0x000fe40003f44270 */
[----:B-1----:R-:W-:Y:S01]  /*7640*/  LEA R8, P6, R181, R114, 0x1 ;  /* 0x00000072b5087211 */ /* 0x002fe200078c08ff */
[----:B------:R-:W-:Y:S01]  /*7650*/  IMAD.X R7, R115, 0x1, R126, P5 ;  /* 0x0000000173077824 */ /* 0x000fe200028e067e */
[----:B------:R-:W-:Y:S02]  /*7660*/  SHF.L.U64.HI R128, R181, 0x1, R128 ;  /* 0x00000001b5807819 */ /* 0x000fe40000010280 */
[----:B------:R-:W-:Y:S02]  /*7670*/  PRMT R221, RZ, 0x7610, R221 ;  /* 0x00007610ffdd7816 */ /* 0x000fe400000000dd */
[----:B------:R-:W-:Y:S01]  /*7680*/  SHF.R.S32.HI R126, RZ, 0x1f, R179 ;  /* 0x0000001fff7e7819 */ /* 0x000fe200000114b3 */
[----:B------:R-:W-:Y:S01]  /*7690*/  IMAD.X R9, R115, 0x1, R128, P6 ;  /* 0x0000000173097824 */ /* 0x000fe200030e0680 */
[----:B------:R-:W-:-:S02]  /*76a0*/  PRMT R124, RZ, 0x7610, R124 ;  /* 0x00007610ff7c7816 */ /* 0x000fc4000000007c */
[----:B------:R-:W-:Y:S01]  /*76b0*/  PRMT R219, RZ, 0x7610, R219 ;  /* 0x00007610ffdb7816 */ /* 0x000fe200000000db */
[----:B------:R-:W5:Y:S01]  /*76c0*/  @P4 LDG.E.U16 R221, desc[UR22][R12.64] ;  /* 0x000000160cdd4981 */ /* 0x000f62000c1e1500 */
[C---:B---3--:R-:W-:Y:S02]  /*76d0*/  LEA R10, P6, R179.reuse, R114, 0x1 ;  /* 0x00000072b30a7211 */ /* 0x048fe400078c08ff */
[----:B------:R-:W-:Y:S01]  /*76e0*/  SHF.L.U64.HI R126, R179, 0x1, R126 ;  /* 0x00000001b37e7819 */ /* 0x000fe2000001027e */
[----:B------:R0:W5:Y:S01]  /*76f0*/  @P3 LDG.E.U16 R124, desc[UR22][R6.64] ;  /* 0x00000016067c3981 */ /* 0x000162000c1e1500 */
[----:B------:R-:W-:Y:S02]  /*7700*/  ISETP.GT.AND P4, PT, R111, 0x20, PT ;  /* 0x000000206f00780c */ /* 0x000fe40003f84270 */
[----:B------:R-:W-:Y:S01]  /*7710*/  SHF.R.S32.HI R130, RZ, 0x1f, R175 ;  /* 0x0000001fff827819 */ /* 0x000fe200000114af */
[----:B------:R1:W5:Y:S01]  /*7720*/  @P2 LDG.E.U16 R219, desc[UR22][R8.64] ;  /* 0x0000001608db2981 */ /* 0x000362000c1e1500 */
[----:B------:R-:W-:Y:S01]  /*7730*/  SHF.R.S32.HI R128, RZ, 0x1f, R177 ;  /* 0x0000001fff807819 */ /* 0x000fe200000114b1 */
[----:B------:R-:W-:Y:S01]  /*7740*/  IMAD.X R11, R115, 0x1, R126, P6 ;  /* 0x00000001730b7824 */ /* 0x000fe200030e067e */
[----:B------:R-:W-:-:S02]  /*7750*/  ISETP.GT.AND P3, PT, R111, 0x21, PT ;  /* 0x000000216f00780c */ /* 0x000fc40003f64270 */
[----:B------:R-:W-:Y:S02]  /*7760*/  ISETP.GT.AND P2, PT, R111, 0x22, PT ;  /* 0x000000226f00780c */ /* 0x000fe40003f44270 */
[CC--:B0-----:R-:W-:Y:S02]  /*7770*/  LEA R6, P6, R175.reuse, R114.reuse, 0x1 ;  /* 0x00000072af067211 */ /* 0x0c1fe400078c08ff */
[----:B------:R-:W-:Y:S02]  /*7780*/  SHF.L.U64.HI R130, R175, 0x1, R130 ;  /* 0x00000001af827819 */ /* 0x000fe40000010282 */
[C---:B------:R-:W-:Y:S02]  /*7790*/  LEA R12, P5, R177.reuse, R114, 0x1 ;  /* 0x00000072b10c7211 */ /* 0x040fe400078a08ff */
[----:B-1----:R-:W-:Y:S01]  /*77a0*/  SHF.L.U64.HI R8, R177, 0x1, R128 ;  /* 0x00000001b1087819 */ /* 0x002fe20000010280 */
        /* <DEDUP_REMOVED lines=8> */
[----:B------:R-:W-:Y:S01]  /*7830*/  ISETP.GT.AND P4, PT, R111, 0x23, PT ;  /* 0x000000236f00780c */ /* 0x000fe20003f84270 */
[----:B------:R1:W5:Y:S01]  /*7840*/  @P3 LDG.E.U16 R128, desc[UR22][R12.64] ;  /* 0x000000160c803981 */ /* 0x000362000c1e1500 */
[----:B------:R-:W-:-:S02]  /*7850*/  LEA R8, P6, R173, R114, 0x1 ;  /* 0x00000072ad087211 */ /* 0x000fc400078c08ff */
[----:B------:R-:W-:Y:S01]  /*7860*/  SHF.L.U64.HI R130, R173, 0x1, R130 ;  /* 0x00000001ad827819 */ /* 0x000fe20000010282 */
[----:B------:R3:W5:Y:S01]  /*7870*/  @P2 LDG.E.U16 R126, desc[UR22][R6.64] ;  /* 0x00000016067e2981 */ /* 0x000762000c1e1500 */
[----:B------:R-:W-:Y:S02]  /*7880*/  ISETP.GT.AND P3, PT, R111, 0x24, PT ;  /* 0x000000246f00780c */ /* 0x000fe40003f64270 */
[-C--:B0-----:R-:W-:Y:S01]  /*7890*/  LEA R10, P5, R171, R114.reuse, 0x1 ;  /* 0x00000072ab0a7211 */ /* 0x081fe200078a08ff */
[----:B------:R-:W-:Y:S01]  /*78a0*/  IMAD.X R9, R115, 0x1, R130, P6 ;  /* 0x0000000173097824 */ /* 0x000fe200030e0682 */
[----:B------:R-:W-:Y:S02]  /*78b0*/  SHF.L.U64.HI R132, R171, 0x1, R132 ;  /* 0x00000001ab847819 */ /* 0x000fe40000010284 */
[----:B-1----:R-:W-:Y:S02]  /*78c0*/  SHF.R.S32.HI R12, RZ, 0x1f, R169 ;  /* 0x0000001fff0c7819 */ /* 0x002fe400000114a9 */
[----:B------:R-:W-:Y:S01]  /*78d0*/  ISETP.GT.AND P2, PT, R111, 0x25, PT ;  /* 0x000000256f00780c */ /* 0x000fe20003f44270 */
[----:B------:R-:W-:Y:S01]  /*78e0*/  IMAD.X R11, R115, 0x1, R132, P5 ;  /* 0x00000001730b7824 */ /* 0x000fe200028e0684 */
[----:B---3--:R-:W-:-:S02]  /*78f0*/  LEA R6, P6, R169, R114, 0x1 ;  /* 0x00000072a9067211 */ /* 0x008fc400078c08ff */
[----:B------:R-:W-:Y:S02]  /*7900*/  SHF.L.U64.HI R12, R169, 0x1, R12 ;  /* 0x00000001a90c7819 */ /* 0x000fe4000001020c */
[----:B------:R-:W-:Y:S02]  /*7910*/  PRMT R227, RZ, 0x7610, R227 ;  /* 0x00007610ffe37816 */ /* 0x000fe400000000e3 */
[----:B------:R-:W-:Y:S01]  /*7920*/  SHF.R.S32.HI R132, RZ, 0x1f, R167 ;  /* 0x0000001fff847819 */ /* 0x000fe200000114a7 */
[----:B------:R-:W-:Y:S01]  /*7930*/  IMAD.X R7, R115, 0x1, R12, P6 ;  /* 0x0000000173077824 */ /* 0x000fe200030e060c */
[----:B------:R-:W-:Y:S02]  /*7940*/  PRMT R225, RZ, 0x7610, R225 ;  /* 0x00007610ffe17816 */ /* 0x000fe400000000e1 */
[----:B------:R-:W-:Y:S01]  /*7950*/  PRMT R130, RZ, 0x7610, R130 ;  /* 0x00007610ff827816 */ /* 0x000fe20000000082 */
[----:B------:R0:W5:Y:S01]  /*7960*/  @P4 LDG.E.U16 R227, desc[UR22][R8.64] ;  /* 0x0000001608e34981 */ /* 0x000162000c1e1500 */
[----:B------:R-:W-:-:S02]  /*7970*/  LEA R12, P6, R167, R114, 0x1 ;  /* 0x00000072a70c7211 */ /* 0x000fc400078c08ff */
[----:B------:R-:W-:Y:S01]  /*7980*/  SHF.L.U64.HI R132, R167, 0x1, R132 ;  /* 0x00000001a7847819 */ /* 0x000fe20000010284 */
[----:B------:R-:W5:Y:S01]  /*7990*/  @P3 LDG.E.U16 R225, desc[UR22][R10.64] ;  /* 0x000000160ae13981 */ /* 0x000f62000c1e1500 */
[----:B------:R-:W-:Y:S02]  /*79a0*/  ISETP.GT.AND P4, PT, R111, 0x26, PT ;  /* 0x000000266f00780c */ /* 0x000fe40003f84270 */
[----:B------:R-:W-:Y:S01]  /*79b0*/  SHF.R.S32.HI R136, RZ, 0x1f, R163 ;  /* 0x0000001fff887819 */ /* 0x000fe200000114a3 */
[----:B------:R1:W5:Y:S01]  /*79c0*/  @P2 LDG.E.U16 R130, desc[UR22][R6.64] ;  /* 0x0000001606822981 */ /* 0x000362000c1e1500 */
[----:B------:R-:W-:Y:S01]  /*79d0*/  SHF.R.S32.HI R134, RZ, 0x1f, R165 ;  /* 0x0000001fff867819 */ /* 0x000fe200000114a5 */
[----:B------:R-:W-:Y:S01]  /*79e0*/  IMAD.X R13, R115, 0x1, R132, P6 ;  /* 0x00000001730d7824 */ /* 0x000fe200030e0684 */
[C---:B------:R-:W-:Y:S02]  /*79f0*/  ISETP.GT.AND P3, PT, R111.reuse, 0x27, PT ;  /* 0x000000276f00780c */ /* 0x040fe40003f64270 */
[----:B------:R-:W-:-:S02]  /*7a00*/  ISETP.GT.AND P2, PT, R111, 0x28, PT ;  /* 0x000000286f00780c */ /* 0x000fc40003f44270 */
[----:B------:R-:W-:Y:S02]  /*7a10*/  SHF.L.U64.HI R136, R163, 0x1, R136 ;  /* 0x00000001a3887819 */ /* 0x000fe40000010288 */
[-C--:B0-----:R-:W-:Y:S02]  /*7a20*/  LEA R8, P5, R165, R114.reuse, 0x1 ;  /* 0x00000072a5087211 */ /* 0x081fe400078a08ff */
[----:B-1----:R-:W-:Y:S02]  /*7a30*/  LEA R6, P6, R163, R114, 0x1 ;  /* 0x00000072a3067211 */ /* 0x002fe400078c08ff */
        /* <DEDUP_REMOVED lines=9> */
[----:B------:R-:W-:Y:S01]  /*7ad0*/  ISETP.GT.AND P4, PT, R111, 0x29, PT ;  /* 0x000000296f00780c */ /* 0x000fe20003f84270 */
[----:B------:R1:W5:Y:S01]  /*7ae0*/  @P3 LDG.E.U16 R134, desc[UR22][R8.64] ;  /* 0x0000001608863981 */ /* 0x000362000c1e1500 */
[C---:B------:R-:W-:Y:S02]  /*7af0*/  LEA R10, P6, R161.reuse, R114, 0x1 ;  /* 0x00000072a10a7211 */ /* 0x040fe400078c08ff */
[----:B------:R-:W-:Y:S01]  /*7b00*/  SHF.L.U64.HI R136, R161, 0x1, R136 ;  /* 0x00000001a1887819 */ /* 0x000fe20000010288 */
[----:B------:R3:W5:Y:S01]  /*7b10*/  @P2 LDG.E.U16 R132, desc[UR22][R6.64] ;  /* 0x0000001606842981 */ /* 0x000762000c1e1500 */
[----:B------:R-:W-:-:S02]  /*7b20*/  ISETP.GT.AND P3, PT, R111, 0x2a, PT ;  /* 0x0000002a6f00780c */ /* 0x000fc40003f64270 */
[-C--:B0-----:R-:W-:Y:S01]  /*7b30*/  LEA R12, P5, R159, R114.reuse, 0x1 ;  /* 0x000000729f0c7211 */ /* 0x081fe200078a08ff */
[----:B------:R-:W-:Y:S01]  /*7b40*/  IMAD.X R11, R115, 0x1, R136, P6 ;  /* 0x00000001730b7824 */ /* 0x000fe200030e0688 */
[----:B------:R-:W-:Y:S02]  /*7b50*/  SHF.L.U64.HI R138, R159, 0x1, R138 ;  /* 0x000000019f8a7819 */ /* 0x000fe4000001028a */
[----:B-1----:R-:W-:Y:S02]  /*7b60*/  SHF.R.S32.HI R8, RZ, 0x1f, R157 ;  /* 0x0000001fff087819 */ /* 0x002fe4000001149d */
[----:B------:R-:W-:Y:S01]  /*7b70*/  ISETP.GT.AND P2, PT, R111, 0x2b, PT ;  /* 0x0000002b6f00780c */ /* 0x000fe20003f44270 */
[----:B------:R-:W-:Y:S01]  /*7b80*/  IMAD.X R13, R115, 0x1, R138, P5 ;  /* 0x00000001730d7824 */ /* 0x000fe200028e068a */
[C---:B---3--:R-:W-:Y:S02]  /*7b90*/  LEA R6, P6, R157.reuse, R114, 0x1 ;  /* 0x000000729d067211 */ /* 0x048fe400078c08ff */
[----:B------:R-:W-:-:S02]  /*7ba0*/  SHF.L.U64.HI R8, R157, 0x1, R8 ;  /* 0x000000019d087819 */ /* 0x000fc40000010208 */
[----:B------:R-:W-:Y:S02]  /*7bb0*/  PRMT R233, RZ, 0x7610, R233 ;  /* 0x00007610ffe97816 */ /* 0x000fe400000000e9 */
[----:B------:R-:W-:Y:S01]  /*7bc0*/  SHF.R.S32.HI R138, RZ, 0x1f, R155 ;  /* 0x0000001fff8a7819 */ /* 0x000fe2000001149b */
[----:B------:R-:W-:Y:S01]  /*7bd0*/  IMAD.X R7, R115, 0x1, R8, P6 ;  /* 0x0000000173077824 */ /* 0x000fe200030e0608 */
[----:B------:R-:W-:Y:S02]  /*7be0*/  PRMT R231, RZ, 0x7610, R231 ;  /* 0x00007610ffe77816 */ /* 0x000fe400000000e7 */
[----:B------:R-:W-:Y:S01]  /*7bf0*/  PRMT R136, RZ, 0x7610, R136 ;  /* 0x00007610ff887816 */ /* 0x000fe20000000088 */
[----:B------:R0:W5:Y:S01]  /*7c00*/  @P4 LDG.E.U16 R233, desc[UR22][R10.64] ;  /* 0x000000160ae94981 */ /* 0x000162000c1e1500 */
[C---:B------:R-:W-:Y:S02]  /*7c10*/  LEA R8, P6, R155.reuse, R114, 0x1 ;  /* 0x000000729b087211 */ /* 0x040fe400078c08ff */
[----:B------:R-:W-:Y:S01]  /*7c20*/  SHF.L.U64.HI R138, R155, 0x1, R138 ;  /* 0x000000019b8a7819 */ /* 0x000fe2000001028a */
[----:B------:R-:W5:Y:S01]  /*7c30*/  @P3 LDG.E.U16 R231, desc[UR22][R12.64] ;  /* 0x000000160ce73981 */ /* 0x000f62000c1e1500 */
[----:B------:R-:W-:-:S02]  /*7c40*/  ISETP.GT.AND P4, PT, R111, 0x2c, PT ;  /* 0x0000002c6f00780c */ /* 0x000fc40003f84270 */
[----:B------:R-:W-:Y:S01]  /*7c50*/  SHF.R.S32.HI R142, RZ, 0x1f, R151 ;  /* 0x0000001fff8e7819 */ /* 0x000fe20000011497 */
[----:B------:R1:W5:Y:S01]  /*7c60*/  @P2 LDG.E.U16 R136, desc[UR22][R6.64] ;  /* 0x0000001606882981 */ /* 0x000362000c1e1500 */
[----:B------:R-:W-:Y:S01]  /*7c70*/  SHF.R.S32.HI R140, RZ, 0x1f, R153 ;  /* 0x0000001fff8c7819 */ /* 0x000fe20000011499 */
[----:B------:R-:W-:Y:S01]  /*7c80*/  IMAD.X R9, R115, 0x1, R138, P6 ;  /* 0x0000000173097824 */ /* 0x000fe200030e068a */
[C---:B------:R-:W-:Y:S02]  /*7c90*/  ISETP.GT.AND P3, PT, R111.reuse, 0x2d, PT ;  /* 0x0000002d6f00780c */ /* 0x040fe40003f64270 */
[----:B------:R-:W-:Y:S02]  /*7ca0*/  ISETP.GT.AND P2, PT, R111, 0x2e, PT ;  /* 0x0000002e6f00780c */ /* 0x000fe40003f44270 */
[----:B------:R-:W-:Y:S02]  /*7cb0*/  SHF.L.U64.HI R142, R151, 0x1, R142 ;  /* 0x00000001978e7819 */ /* 0x000fe4000001028e */
[----:B0-----:R-:W-:-:S02]  /*7cc0*/  LEA R10, P5, R153, R114, 0x1 ;  /* 0x00000072990a7211 */ /* 0x001fc400078a08ff */
[----:B-1----:R-:W-:Y:S02]  /*7cd0*/  LEA R6, P6, R151, R114, 0x1 ;  /* 0x0000007297067211 */ /* 0x002fe400078c08ff */
[----:B------:R-:W-:Y:S02]  /*7ce0*/  SHF.L.U64.HI R12, R153, 0x1, R140 ;  /* 0x00000001990c7819 */ /* 0x000fe4000001028c */
[----:B------:R-:W-:Y:S01]  /*7cf0*/  PRMT R235, RZ, 0x7610, R235 ;  /* 0x00007610ffeb7816 */ /* 0x000fe200000000eb */
[C---:B------:R-:W-:Y:S01]  /*7d00*/  IMAD.X R7, R115.reuse, 0x1, R142, P6 ;  /* 0x0000000173077824 */ /* 0x040fe200030e068e */
        /* <DEDUP_REMOVED lines=8> */
[CC--:B------:R-:W-:Y:S02]  /*7d90*/  LEA R12, P6, R149.reuse, R114.reuse, 0x1 ;  /* 0x00000072950c7211 */ /* 0x0c0fe400078c08ff */
[----:B------:R-:W-:Y:S01]  /*7da0*/  SHF.L.U64.HI R142, R149, 0x1, R142 ;  /* 0x00000001958e7819 */ /* 0x000fe2000001028e */
[----:B------:R3:W5:Y:S01]  /*7db0*/  @P2 LDG.E.U16 R138, desc[UR22][R6.64] ;  /* 0x00000016068a2981 */ /* 0x000762000c1e1500 */
[C---:B------:R-:W-:Y:S02]  /*7dc0*/  ISETP.GT.AND P3, PT, R111.reuse, 0x30, PT ;  /* 0x000000306f00780c */ /* 0x040fe40003f64270 */
[----:B------:R-:W-:Y:S01]  /*7dd0*/  ISETP.GT.AND P2, PT, R111, 0x31, PT ;  /* 0x000000316f00780c */ /* 0x000fe20003f44270 */
[----:B------:R-:W-:Y:S01]  /*7de0*/  IMAD.X R13, R115, 0x1, R142, P6 ;  /* 0x00000001730d7824 */ /* 0x000fe200030e068e */
[----:B0-----:R-:W-:-:S02]  /*7df0*/  LEA R8, P5, R147, R114, 0x1 ;  /* 0x0000007293087211 */ /* 0x001fc400078a08ff */
[----:B-1----:R-:W-:Y:S02]  /*7e00*/  SHF.R.S32.HI R10, RZ, 0x1f, R145 ;  /* 0x0000001fff0a7819 */ /* 0x002fe40000011491 */
[----:B------:R-:W-:Y:S02]  /*7e10*/  SHF.L.U64.HI R144, R147, 0x1, R144 ;  /* 0x0000000193907819 */ /* 0x000fe40000010290 */
[C---:B---3--:R-:W-:Y:S02]  /*7e20*/  LEA R6, P6, R145.reuse, R114, 0x1 ;  /* 0x0000007291067211 */ /* 0x048fe400078c08ff */
[----:B------:R-:W-:Y:S01]  /*7e30*/  SHF.L.U64.HI R10, R145, 0x1, R10 ;  /* 0x00000001910a7819 */ /* 0x000fe2000001020a */
[C---:B------:R-:W-:Y:S01]  /*7e40*/  IMAD.X R9, R115.reuse, 0x1, R144, P5 ;  /* 0x0000000173097824 */ /* 0x040fe200028e0690 */
[----:B------:R-:W-:Y:S02]  /*7e50*/  PRMT R239, RZ, 0x7610, R239 ;  /* 0x00007610ffef7816 */ /* 0x000fe400000000ef */
[----:B------:R-:W-:Y:S01]  /*7e60*/  PRMT R237, RZ, 0x7610, R237 ;  /* 0x00007610ffed7816 */ /* 0x000fe200000000ed */
[----:B------:R-:W-:Y:S01]  /*7e70*/  IMAD.X R7, R115, 0x1, R10, P6 ;  /* 0x0000000173077824 */ /* 0x000fe200030e060a */
[----:B------:R-:W-:-:S02]  /*7e80*/  SHF.R.S32.HI R144, RZ, 0x1f, R143 ;  /* 0x0000001fff907819 */ /* 0x000fc4000001148f */
[----:B------:R-:W-:Y:S01]  /*7e90*/  PRMT R142, RZ, 0x7610, R142 ;  /* 0x00007610ff8e7816 */ /* 0x000fe2000000008e */
[----:B------:R0:W5:Y:S01]  /*7ea0*/  @P4 LDG.E.U16 R239, desc[UR22][R12.64] ;  /* 0x000000160cef4981 */ /* 0x000162000c1e1500 */
[----:B------:R-:W-:Y:S02]  /*7eb0*/  SHF.R.S32.HI R146, RZ, 0x1f, R141 ;  /* 0x0000001fff927819 */ /* 0x000fe4000001148d */
[CC--:B------:R-:W-:Y:S01]  /*7ec0*/  LEA R10, P6, R143.reuse, R114.reuse, 0x1 ;  /* 0x000000728f0a7211 */ /* 0x0c0fe200078c08ff */
[----:B------:R1:W5:Y:S01]  /*7ed0*/  @P3 LDG.E.U16 R237, desc[UR22][R8.64] ;  /* 0x0000001608ed3981 */ /* 0x000362000c1e1500 */
[----:B------:R-:W-:Y:S02]  /*7ee0*/  SHF.L.U64.HI R144, R143, 0x1, R144 ;  /* 0x000000018f907819 */ /* 0x000fe40000010290 */
[----:B------:R-:W-:Y:S01]  /*7ef0*/  SHF.L.U64.HI R146, R141, 0x1, R146 ;  /* 0x000000018d927819 */ /* 0x000fe20000010292 */
[----:B------:R3:W5:Y:S01]  /*7f00*/  @P2 LDG.E.U16 R142, desc[UR22][R6.64] ;  /* 0x00000016068e2981 */ /* 0x000762000c1e1500 */
[----:B------:R-:W-:Y:S01]  /*7f10*/  SHF.R.S32.HI R148, RZ, 0x1f, R139 ;  /* 0x0000001fff947819 */ /* 0x000fe2000001148b */
[----:B------:R-:W-:Y:S01]  /*7f20*/  IMAD.X R11, R115, 0x1, R144, P6 ;  /* 0x00000001730b7824 */ /* 0x000fe200030e0690 */
[----:B0-----:R-:W-:-:S02]  /*7f30*/  LEA R12, P5, R141, R114, 0x1 ;  /* 0x000000728d0c7211 */ /* 0x001fc400078a08ff */
[C---:B------:R-:W-:Y:S02]  /*7f40*/  ISETP.GT.AND P4, PT, R111.reuse, 0x32, PT ;  /* 0x000000326f00780c */ /* 0x040fe40003f84270 */
[----:B------:R-:W-:Y:S01]  /*7f50*/  ISETP.GT.AND P3, PT, R111, 0x33, PT ;  /* 0x000000336f00780c */ /* 0x000fe20003f64270 */
[----:B------:R-:W-:Y:S01]  /*7f60*/  IMAD.X R13, R115, 0x1, R146, P5 ;  /* 0x00000001730d7824 */ /* 0x000fe200028e0692 */
[----:B------:R-:W-:Y:S02]  /*7f70*/  ISETP.GT.AND P2, PT, R111, 0x34, PT ;  /* 0x000000346f00780c */ /* 0x000fe40003f44270 */
[C---:B-1----:R-:W-:Y:S02]  /*7f80*/  LEA R8, P6, R139.reuse, R114, 0x1 ;  /* 0x000000728b087211 */ /* 0x042fe400078c08ff */
[----:B---3--:R-:W-:Y:S02]  /*7f90*/  SHF.L.U64.HI R6, R139, 0x1, R148 ;  /* 0x000000018b067819 */ /* 0x008fe40000010294 */
[----:B------:R-:W-:-:S02]  /*7fa0*/  ISETP.GT.AND P5, PT, R111, RZ, PT ;  /* 0x000000ff6f00720c */ /* 0x000fc40003fa4270 */
[----:B------:R-:W-:Y:S01]  /*7fb0*/  SHF.R.S32.HI R144, RZ, 0x1f, R137 ;  /* 0x0000001fff907819 */ /* 0x000fe20000011489 */
[----:B------:R-:W-:Y:S01]  /*7fc0*/  IMAD.X R9, R115, 0x1, R6, P6 ;  /* 0x0000000173097824 */ /* 0x000fe200030e0606 */
[----:B------:R-:W-:Y:S02]  /*7fd0*/  PRMT R241, RZ, 0x7610, R241 ;  /* 0x00007610fff17816 */ /* 0x000fe400000000f1 */
[----:B------:R-:W-:Y:S02]  /*7fe0*/  PRMT R148, RZ, 0x7610, R148 ;  /* 0x00007610ff947816 */ /* 0x000fe40000000094 */
[----:B------:R-:W-:Y:S02]  /*7ff0*/  PRMT R146, RZ, 0x7610, R146 ;  /* 0x00007610ff927816 */ /* 0x000fe40000000092 */
[C---:B------:R-:W-:Y:S01]  /*8000*/  LEA R6, P6, R137.reuse, R114, 0x1 ;  /* 0x0000007289067211 */ /* 0x040fe200078c08ff */
[----:B------:R-:W5:Y:S01]  /*8010*/  @P4 LDG.E.U16 R241, desc[UR22][R10.64] ;  /* 0x000000160af14981 */ /* 0x000f62000c1e1500 */
[----:B------:R-:W-:-:S02]  /*8020*/  SHF.L.U64.HI R150, R137, 0x1, R144 ;  /* 0x0000000189967819 */ /* 0x000fc40000010290 */
[----:B------:R-:W-:Y:S01]  /*8030*/  SHF.R.S32.HI R152, RZ, 0x1f, R135 ;  /* 0x0000001fff987819 */ /* 0x000fe20000011487 */
[----:B------:R0:W5:Y:S01]  /*8040*/  @P3 LDG.E.U16 R148, desc[UR22][R12.64] ;  /* 0x000000160c943981 */ /* 0x000162000c1e1500 */
[----:B------:R-:W-:Y:S01]  /*8050*/  PRMT R144, RZ, 0x7610, R144 ;  /* 0x00007610ff907816 */ /* 0x000fe20000000090 */
[----:B------:R-:W-:Y:S01]  /*8060*/  IMAD.X R7, R115, 0x1, R150, P6 ;  /* 0x0000000173077824 */ /* 0x000fe200030e0696 */
[----:B------:R-:W-:Y:S01]  /*8070*/  ISETP.GT.AND P4, PT, R111, 0x35, PT ;  /* 0x000000356f00780c */ /* 0x000fe20003f84270 */
[----:B------:R1:W5:Y:S01]  /*8080*/  @P2 LDG.E.U16 R146, desc[UR22][R8.64] ;  /* 0x0000001608922981 */ /* 0x000362000c1e1500 */
[----:B------:R-:W-:Y:S02]  /*8090*/  SHF.L.U64.HI R152, R135, 0x1, R152 ;  /* 0x0000000187987819 */ /* 0x000fe40000010298 */
[C---:B------:R-:W-:Y:S01]  /*80a0*/  ISETP.GT.AND P3, PT, R111.reuse, 0x36, PT ;  /* 0x000000366f00780c */ /* 0x040fe20003f64270 */
[----:B------:R-:W5:Y:S01]  /*80b0*/  @P5 LDG.E.U16 R144, desc[UR22][R114.64] ;  /* 0x0000001672905981 */ /* 0x000f62000c1e1500 */
[----:B------:R-:W-:-:S02]  /*80c0*/  ISETP.GT.AND P2, PT, R111, 0x37, PT ;  /* 0x000000376f00780c */ /* 0x000fc40003f44270 */
[----:B0-----:R-:W-:Y:S02]  /*80d0*/  SHF.R.S32.HI R12, RZ, 0x1f, R133 ;  /* 0x0000001fff0c7819 */ /* 0x001fe40000011485 */
[-C--:B-1----:R-:W-:Y:S02]  /*80e0*/  LEA R8, P6, R135, R114.reuse, 0x1 ;  /* 0x0000007287087211 */ /* 0x082fe400078c08ff */
[C---:B------:R-:W-:Y:S02]  /*80f0*/  LEA R10, P5, R133.reuse, R114, 0x1 ;  /* 0x00000072850a7211 */ /* 0x040fe400078a08ff */
[----:B------:R-:W-:Y:S01]  /*8100*/  SHF.L.U64.HI R12, R133, 0x1, R12 ;  /* 0x00000001850c7819 */ /* 0x000fe2000001020c */
[C---:B------:R-:W-:Y:S01]  /*8110*/  IMAD.X R9, R115.reuse, 0x1, R152, P6 ;  /* 0x0000000173097824 */ /* 0x040fe200030e0698 */
[----:B------:R-:W-:Y:S02]  /*8120*/  PRMT R245, RZ, 0x7610, R245 ;  /* 0x00007610fff57816 */ /* 0x000fe400000000f5 */
[----:B------:R-:W-:Y:S01]  /*8130*/  SHF.R.S32.HI R152, RZ, 0x1f, R129 ;  /* 0x0000001fff987819 */ /* 0x000fe20000011481 */
[----:B------:R-:W-:Y:S01]  /*8140*/  IMAD.X R11, R115, 0x1, R12, P5 ;  /* 0x00000001730b7824 */ /* 0x000fe200028e060c */
[----:B------:R-:W-:-:S02]  /*8150*/  PRMT R150, RZ, 0x7610, R150 ;  /* 0x00007610ff967816 */ /* 0x000fc40000000096 */
[----:B------:R-:W-:Y:S01]  /*8160*/  PRMT R243, RZ, 0x7610, R243 ;  /* 0x00007610fff37816 */ /* 0x000fe200000000f3 */
[----:B------:R-:W5:Y:S01]  /*8170*/  @P4 LDG.E.U16 R245, desc[UR22][R6.64] ;  /* 0x0000001606f54981 */ /* 0x000f62000c1e1500 */
[----:B------:R-:W-:Y:S02]  /*8180*/  SHF.R.S32.HI R12, RZ, 0x1f, R131 ;  /* 0x0000001fff0c7819 */ /* 0x000fe40000011483 */
[CC--:B------:R-:W-:Y:S01]  /*8190*/  LEA RZ, P5, R129.reuse, R114.reuse, 0x1 ;  /* 0x0000007281ff7211 */ /* 0x0c0fe200078a08ff */
[----:B------:R0:W5:Y:S01]  /*81a0*/  @P3 LDG.E.U16 R150, desc[UR22][R8.64] ;  /* 0x0000001608963981 */ /* 0x000162000c1e1500 */
[----:B------:R-:W-:Y:S02]  /*81b0*/  SHF.L.U64.HI R152, R129, 0x1, R152 ;  /* 0x0000000181987819 */ /* 0x000fe40000010298 */
[C---:B------:R-:W-:Y:S01]  /*81c0*/  LEA RZ, P4, R131.reuse, R114, 0x1 ;  /* 0x0000007283ff7211 */ /* 0x040fe200078808ff */
[----:B------:R1:W5:Y:S01]  /*81d0*/  @P2 LDG.E.U16 R243, desc[UR22][R10.64] ;  /* 0x000000160af32981 */ /* 0x000362000c1e1500 */
[----:B------:R-:W-:Y:S01]  /*81e0*/  SHF.L.U64.HI R12, R131, 0x1, R12 ;  /* 0x00000001830c7819 */ /* 0x000fe2000001020c */
[----:B0-----:R-:W-:Y:S01]  /*81f0*/  IMAD.X R9, R115, 0x1, R152, P5 ;  /* 0x0000000173097824 */ /* 0x001fe200028e0698 */
[----:B------:R-:W-:-:S02]  /*8200*/  ISETP.GT.AND P5, PT, R111, 0x3a, PT ;  /* 0x0000003a6f00780c */ /* 0x000fc40003fa4270 */
[----:B-1----:R-:W-:Y:S01]  /*8210*/  SHF.R.S32.HI R10, RZ, 0x1f, R127 ;  /* 0x0000001fff0a7819 */ /* 0x002fe2000001147f */
[----:B------:R-:W-:Y:S01]  /*8220*/  IMAD.X R7, R115, 0x1, R12, P4 ;  /* 0x0000000173077824 */ /* 0x000fe200020e060c */
[C---:B------:R-:W-:Y:S02]  /*8230*/  LEA RZ, P4, R127.reuse, R114, 0x1 ;  /* 0x000000727fff7211 */ /* 0x040fe400078808ff */
[----:B------:R-:W-:Y:S02]  /*8240*/  SHF.L.U64.HI R12, R127, 0x1, R10 ;  /* 0x000000017f0c7819 */ /* 0x000fe4000001020a */
[----:B------:R-:W-:Y:S01]  /*8250*/  ISETP.GT.AND P2, PT, R111, 0x39, PT ;  /* 0x000000396f00780c */ /* 0x000fe20003f44270 */
[----:B------:R-:W-:Y:S01]  /*8260*/  IMAD R10, R127, 0x2, R114 ;  /* 0x000000027f0a7824 */ /* 0x000fe200078e0272 */
[----:B------:R-:W-:Y:S01]  /*8270*/  PRMT R154, RZ, 0x7610, R154 ;  /* 0x00007610ff9a7816 */ /* 0x000fe2000000009a */
[----:B------:R-:W-:Y:S01]  /*8280*/  IMAD.X R11, R115, 0x1, R12, P4 ;  /* 0x00000001730b7824 */ /* 0x000fe200020e060c */
[----:B------:R-:W-:-:S02]  /*8290*/  ISETP.GT.AND P3, PT, R111, 0x38, PT ;  /* 0x000000386f00780c */ /* 0x000fc40003f64270 */
[----:B------:R-:W-:Y:S01]  /*82a0*/  SHF.R.S32.HI R156, RZ, 0x1f, R123 ;  /* 0x0000001fff9c7819 */ /* 0x000fe2000001147b */
[----:B------:R-:W-:Y:S01]  /*82b0*/  IMAD R8, R129, 0x2, R114 ;  /* 0x0000000281087824 */ /* 0x000fe200078e0272 */
[----:B------:R-:W-:Y:S01]  /*82c0*/  PRMT R247, RZ, 0x7610, R247 ;  /* 0x00007610fff77816 */ /* 0x000fe200000000f7 */
[----:B------:R0:W5:Y:S01]  /*82d0*/  @P5 LDG.E.U16 R154, desc[UR22][R10.64] ;  /* 0x000000160a9a5981 */ /* 0x000162000c1e1500 */
[----:B------:R-:W-:Y:S02]  /*82e0*/  SHF.R.S32.HI R12, RZ, 0x1f, R125 ;  /* 0x0000001fff0c7819 */ /* 0x000fe4000001147d */
[CC--:B------:R-:W-:Y:S02]  /*82f0*/  LEA RZ, P5, R123.reuse, R114.reuse, 0x1 ;  /* 0x000000727bff7211 */ /* 0x0c0fe400078a08ff */
[----:B------:R-:W-:Y:S01]  /*8300*/  SHF.L.U64.HI R156, R123, 0x1, R156 ;  /* 0x000000017b9c7819 */ /* 0x000fe2000001029c */
[----:B------:R-:W-:Y:S01]  /*8310*/  IMAD R6, R131, 0x2, R114 ;  /* 0x0000000283067824 */ /* 0x000fe200078e0272 */
[----:B------:R-:W-:Y:S01]  /*8320*/  PRMT R152, RZ, 0x7610, R152 ;  /* 0x00007610ff987816 */ /* 0x000fe20000000098 */
[----:B------:R1:W5:Y:S01]  /*8330*/  @P2 LDG.E.U16 R247, desc[UR22][R8.64] ;  /* 0x0000001608f72981 */ /* 0x000362000c1e1500 */
[----:B------:R-:W-:-:S02]  /*8340*/  LEA RZ, P4, R125, R114, 0x1 ;  /* 0x000000727dff7211 */ /* 0x000fc400078808ff */
[----:B------:R-:W-:Y:S02]  /*8350*/  SHF.L.U64.HI R12, R125, 0x1, R12 ;  /* 0x000000017d0c7819 */ /* 0x000fe4000001020c */
[----:B0-----:R-:W-:Y:S01]  /*8360*/  SHF.R.S32.HI R10, RZ, 0x1f, R121 ;  /* 0x0000001fff0a7819 */ /* 0x001fe20000011479 */
[----:B------:R0:W5:Y:S01]  /*8370*/  @P3 LDG.E.U16 R152, desc[UR22][R6.64] ;  /* 0x0000001606983981 */ /* 0x000162000c1e1500 */
[----:B-1----:R-:W-:Y:S01]  /*8380*/  IMAD.X R9, R115, 0x1, R156, P5 ;  /* 0x0000000173097824 */ /* 0x002fe200028e069c */
[C---:B------:R-:W-:Y:S02]  /*8390*/  ISETP.GT.AND P5, PT, R111.reuse, 0x3d, PT ;  /* 0x0000003d6f00780c */ /* 0x040fe40003fa4270 */
[----:B------:R-:W-:Y:S01]  /*83a0*/  ISETP.GT.AND P3, PT, R111, 0x3b, PT ;  /* 0x0000003b6f00780c */ /* 0x000fe20003f64270 */
[----:B0-----:R-:W-:Y:S01]  /*83b0*/  IMAD.X R7, R115, 0x1, R12, P4 ;  /* 0x0000000173077824 */ /* 0x001fe200020e060c */
[C---:B------:R-:W-:Y:S02]  /*83c0*/  LEA RZ, P4, R121.reuse, R114, 0x1 ;  /* 0x0000007279ff7211 */ /* 0x040fe400078808ff */
[----:B------:R-:W-:-:S02]  /*83d0*/  SHF.L.U64.HI R12, R121, 0x1, R10 ;  /* 0x00000001790c7819 */ /* 0x000fc4000001020a */
[----:B------:R-:W-:Y:S01]  /*83e0*/  ISETP.GT.AND P2, PT, R111, 0x3c, PT ;  /* 0x0000003c6f00780c */ /* 0x000fe20003f44270 */
[----:B------:R-:W-:Y:S01]  /*83f0*/  IMAD R10, R121, 0x2, R114 ;  /* 0x00000002790a7824 */ /* 0x000fe200078e0272 */
[----:B------:R-:W-:Y:S01]  /*8400*/  PRMT R158, RZ, 0x7610, R158 ;  /* 0x00007610ff9e7816 */ /* 0x000fe2000000009e */
[----:B------:R-:W-:Y:S01]  /*8410*/  IMAD.X R11, R115, 0x1, R12, P4 ;  /* 0x00000001730b7824 */ /* 0x000fe200020e060c */
[----:B------:R-:W-:Y:S01]  /*8420*/  SHF.R.S32.HI R12, RZ, 0x1f, R119 ;  /* 0x0000001fff0c7819 */ /* 0x000fe20000011477 */
[--C-:B------:R-:W-:Y:S01]  /*8430*/  IMAD R6, R125, 0x2, R114.reuse ;  /* 0x000000027d067824 */ /* 0x100fe200078e0272 */
[----:B------:R-:W-:Y:S01]  /*8440*/  PRMT R251, RZ, 0x7610, R251 ;  /* 0x00007610fffb7816 */ /* 0x000fe200000000fb */
[----:B------:R-:W-:Y:S01]  /*8450*/  IMAD R8, R123, 0x2, R114 ;  /* 0x000000027b087824 */ /* 0x000fe200078e0272 */
[----:B------:R-:W-:Y:S01]  /*8460*/  PRMT R156, RZ, 0x7610, R156 ;  /* 0x00007610ff9c7816 */ /* 0x000fe2000000009c */
[----:B------:R-:W5:Y:S01]  /*8470*/  @P5 LDG.E.U16 R158, desc[UR22][R10.64] ;  /* 0x000000160a9e5981 */ /* 0x000f62000c1e1500 */
[----:B------:R-:W-:-:S02]  /*8480*/  SHF.R.S32.HI R160, RZ, 0x1f, R117 ;  /* 0x0000001fffa07819 */ /* 0x000fc40000011475 */
[CC--:B------:R-:W-:Y:S01]  /*8490*/  LEA RZ, P5, R119.reuse, R114.reuse, 0x1 ;  /* 0x0000007277ff7211 */ /* 0x0c0fe200078a08ff */
[----:B------:R0:W5:Y:S01]  /*84a0*/  @P3 LDG.E.U16 R251, desc[UR22][R6.64] ;  /* 0x0000001606fb3981 */ /* 0x000162000c1e1500 */
[----:B------:R-:W-:Y:S02]  /*84b0*/  SHF.L.U64.HI R12, R119, 0x1, R12 ;  /* 0x00000001770c7819 */ /* 0x000fe4000001020c */
[CC--:B------:R-:W-:Y:S01]  /*84c0*/  LEA RZ, P4, R117.reuse, R114.reuse, 0x1 ;  /* 0x0000007275ff7211 */ /* 0x0c0fe200078808ff */
[----:B------:R1:W5:Y:S01]  /*84d0*/  @P2 LDG.E.U16 R156, desc[UR22][R8.64] ;  /* 0x00000016089c2981 */ /* 0x000362000c1e1500 */
[----:B------:R-:W-:Y:S02]  /*84e0*/  SHF.L.U64.HI R160, R117, 0x1, R160 ;  /* 0x0000000175a07819 */ /* 0x000fe400000102a0 */
[C---:B------:R-:W-:Y:S02]  /*84f0*/  ISETP.GT.AND P3, PT, R111.reuse, 0x3e, PT ;  /* 0x0000003e6f00780c */ /* 0x040fe40003f64270 */
[----:B------:R-:W-:Y:S01]  /*8500*/  ISETP.GT.AND P2, PT, R111, 0x3f, PT ;  /* 0x0000003f6f00780c */ /* 0x000fe20003f44270 */
[----:B0-----:R-:W-:Y:S01]  /*8510*/  IMAD.X R7, R115, 0x1, R12, P5 ;  /* 0x0000000173077824 */ /* 0x001fe200028e060c */
[----:B------:R-:W-:Y:S01]  /*8520*/  ISETP.GT.AND P5, PT, R111, 0x1, PT ;  /* 0x000000016f00780c */ /* 0x000fe20003fa4270 */
[----:B------:R-:W-:Y:S01]  /*8530*/  USHF.L.U32 UR4, UR4, 0x1f, URZ ;  /* 0x0000001f04047899 */ /* 0x000fe200080006ff */
[----:B-1----:R-:W-:Y:S01]  /*8540*/  IMAD.X R9, R115, 0x1, R160, P4 ;  /* 0x0000000173097824 */ /* 0x002fe200020e06a0 */
[----:B------:R-:W-:Y:S01]  /*8550*/  IADD3 R10, P4, PT, R100, R114, RZ ;  /* 0x00000072640a7210 */ /* 0x000fe20007f9e0ff */
[--C-:B------:R-:W-:Y:S01]  /*8560*/  IMAD R6, R119, 0x2, R114.reuse ;  /* 0x0000000277067824 */ /* 0x100fe200078e0272 */
[----:B------:R-:W-:Y:S01]  /*8570*/  PRMT R249, RZ, 0x7610, R249 ;  /* 0x00007610fff97816 */ /* 0x000fe200000000f9 */
[----:B------:R-:W-:Y:S01]  /*8580*/  IMAD R8, R117, 0x2, R114 ;  /* 0x0000000275087824 */ /* 0x000fe200078e0272 */
[----:B------:R-:W-:Y:S01]  /*8590*/  PRMT R160, RZ, 0x7610, R160 ;  /* 0x00007610ffa07816 */ /* 0x000fe200000000a0 */
[----:B------:R-:W-:Y:S01]  /*85a0*/  IMAD.X R11, R115, 0x1, R116, P4 ;  /* 0x00000001730b7824 */ /* 0x000fe200020e0674 */
[----:B------:R-:W-:Y:S01]  /*85b0*/  PRMT R162, RZ, 0x7610, R162 ;  /* 0x00007610ffa27816 */ /* 0x000fe200000000a2 */
[----:B------:R-:W-:-:S03]  /*85c0*/  IMAD.U32 R13, RZ, RZ, UR4 ;  /* 0x00000004ff0d7e24 */ /* 0x000fc6000f8e00ff */
[----:B------:R0:W5:Y:S04]  /*85d0*/  @P3 LDG.E.U16 R160, desc[UR22][R6.64] ;  /* 0x0000001606a03981 */ /* 0x000168000c1e1500 */
[----:B------:R0:W5:Y:S04]  /*85e0*/  @P2 LDG.E.U16 R162, desc[UR22][R8.64] ;  /* 0x0000001608a22981 */ /* 0x000168000c1e1500 */
[----:B------:R0:W5:Y:S01]  /*85f0*/  @P5 LDG.E.U16 R249, desc[UR22][R10.64] ;  /* 0x000000160af95981 */ /* 0x000162000c1e1500 */
[----:B------:R-:W1:Y:S01]  /*8600*/  SYNCS.PHASECHK.TRANS64.TRYWAIT P2, [UR6], R13 ;  /* 0x0000000dff0075a7 */ /* 0x000e620008041106 */
[----:B------:R-:W-:-:S02]  /*8610*/  LOP3.LUT R12, R3, 0x3f, RZ, 0xc0, !PT ;  /* 0x0000003f030c7812 */ /* 0x000fc400078ec0ff */
[----:B--2---:R-:W-:Y:S02]  /*8620*/  PRMT R5, R122, 0x5410, R5 ;  /* 0x000054107a057816 */ /* 0x004fe40000000005 */
[----:B------:R-:W-:Y:S01]  /*8630*/  ISETP.GE.AND P3, PT, R12, R111, PT ;  /* 0x0000006f0c00720c */ /* 0x000fe20003f66270 */
[----:B01----:R-:W-:-:S12]  /*8640*/  @!P2 BRA `(.L_x_9) ;  /* 0x0000002c0048a947 */ /* 0x003fd80003800000 */
.L_x_17:
[----:B-----5:R-:W-:Y:S01]  /*8650*/  PRMT R13, R18, 0x5410, R21 ;  /* 0x00005410120d7816 */ /* 0x020fe20000000015 */
[C---:B------:R-:W-:Y:S01]  /*8660*/  IMAD.WIDE R36, R215.reuse, 0x2, R36 ;  /* 0x00000002d7247825 */ /* 0x040fe200078e0224 */
[----:B------:R-:W-:Y:S02]  /*8670*/  PRMT R16, R16, 0x5410, R17 ;  /* 0x0000541010107816 */ /* 0x000fe40000000011 */
[----:B------:R-:W-:Y:S01]  /*8680*/  PRMT R7, R32, 0x5410, R33 ;  /* 0x0000541020077816 */ /* 0x000fe20000000021 */
[C---:B------:R-:W-:Y:S01]  /*8690*/  IMAD.WIDE R90, R215.reuse, 0x2, R90 ;  /* 0x00000002d75a7825 */ /* 0x040fe200078e025a */
[----:B------:R-:W-:Y:S02]  /*86a0*/  PRMT R8, R34, 0x5410, R35 ;  /* 0x0000541022087816 */ /* 0x000fe40000000023 */
[----:B------:R-:W-:Y:S01]  /*86b0*/  PRMT R9, R28, 0x5410, R29 ;  /* 0x000054101c097816 */ /* 0x000fe2000000001d */
[----:B------:R-:W-:Y:S01]  /*86c0*/  IMAD.WIDE R84, R215, 0x2, R84 ;  /* 0x00000002d7547825 */ /* 0x000fe200078e0254 */
[----:B------:R-:W-:-:S02]  /*86d0*/  PRMT R10, R30, 0x5410, R31 ;  /* 0x000054101e0a7816 */ /* 0x000fc4000000001f */
[----:B------:R-:W-:Y:S01]  /*86e0*/  PRMT R11, R24, 0x5410, R25 ;  /* 0x00005410180b7816 */ /* 0x000fe20000000019 */
[C---:B------:R-:W-:Y:S01]  /*86f0*/  IMAD.WIDE R76, R215.reuse, 0x2, R76 ;  /* 0x00000002d74c7825 */ /* 0x040fe200078e024c */
[----:B------:R-:W-:Y:S02]  /*8700*/  PRMT R12, R20, 0x5410, R23 ;  /* 0x00005410140c7816 */ /* 0x000fe40000000017 */
[----:B------:R-:W-:Y:S01]  /*8710*/  PRMT R14, R14, 0x5410, R19 ;  /* 0x000054100e0e7816 */ /* 0x000fe20000000013 */
[----:B------:R-:W-:Y:S01]  /*8720*/  IMAD.WIDE R68, R215, 0x2, R68 ;  /* 0x00000002d7447825 */ /* 0x000fe200078e0244 */
[----:B------:R-:W-:Y:S02]  /*8730*/  PRMT R15, R15, 0x5410, R4 ;  /* 0x000054100f0f7816 */ /* 0x000fe40000000004 */
[----:B------:R-:W-:Y:S01]  /*8740*/  PRMT R17, R26, 0x5410, R27 ;  /* 0x000054101a117816 */ /* 0x000fe2000000001b */
[----:B------:R-:W-:Y:S01]  /*8750*/  IMAD.WIDE R60, R215, 0x2, R60 ;  /* 0x00000002d73c7825 */ /* 0x000fe200078e023c */
[----:B------:R-:W-:-:S02]  /*8760*/  PRMT R18, R22, 0x5410, R221 ;  /* 0x0000541016127816 */ /* 0x000fc400000000dd */
[----:B------:R-:W-:Y:S01]  /*8770*/  PRMT R6, R217, 0x5410, R120 ;  /* 0x00005410d9067816 */ /* 0x000fe20000000078 */
[----:B------:R-:W-:Y:S01]  /*8780*/  IMAD.WIDE R52, R215, 0x2, R52 ;  /* 0x00000002d7347825 */ /* 0x000fe200078e0234 */
        /* <DEDUP_REMOVED lines=26> */
[----:B------:R-:W-:-:S03]  /*8930*/  IMAD.WIDE R38, R215, 0x2, R38 ;  /* 0x00000002d7267825 */ /* 0x000fc600078e0226 */
[----:B------:R0:W-:Y:S01]  /*8940*/  STTM.x32 tmem[UR10+0x40], R4 ;  /* 0x00004004000079ed */ /* 0x0001e200082c000a */
[----:B------:R-:W1:Y:S01]  /*8950*/  FENCE.VIEW.ASYNC.T ;  /* 0x00000000000073c6 */ /* 0x000e620000000200 */
[----:B------:R-:W-:-:S04]  /*8960*/  IMAD.WIDE R96, R215, 0x2, R96 ;  /* 0x00000002d7607825 */ /* 0x000fc800078e0260 */
        /* <DEDUP_REMOVED lines=14> */
[----:B------:R-:W-:Y:S01]  /*8a50*/  IMAD.WIDE R42, R215, 0x2, R42 ;  /* 0x00000002d72a7825 */ /* 0x000fe200078e022a */
[----:B0-----:R-:W-:Y:S01]  /*8a60*/  PRMT R4, RZ, 0x7610, R4 ;  /* 0x00007610ff047816 */ /* 0x001fe20000000004 */
[----:B-1----:R-:W-:Y:S01]  /*8a70*/  BAR.SYNC.DEFER_BLOCKING 0x0 ;  /* 0x0000000000007b1d */ /* 0x002fe20000010000 */
[----:B------:R-:W-:Y:S02]  /*8a80*/  PRMT R8, RZ, 0x7610, R8 ;  /* 0x00007610ff087816 */ /* 0x000fe40000000008 */
[----:B------:R-:W-:Y:S02]  /*8a90*/  PRMT R12, RZ, 0x7610, R12 ;  /* 0x00007610ff0c7816 */ /* 0x000fe4000000000c */
[----:B------:R-:W-:Y:S02]  /*8aa0*/  PRMT R16, RZ, 0x7610, R16 ;  /* 0x00007610ff107816 */ /* 0x000fe40000000010 */
[----:B------:R-:W-:Y:S02]  /*8ab0*/  PRMT R20, RZ, 0x7610, R20 ;  /* 0x00007610ff147816 */ /* 0x000fe40000000014 */
[----:B------:R-:W-:-:S02]  /*8ac0*/  PRMT R24, RZ, 0x7610, R24 ;  /* 0x00007610ff187816 */ /* 0x000fc40000000018 */
[----:B------:R-:W-:Y:S02]  /*8ad0*/  PRMT R28, RZ, 0x7610, R28 ;  /* 0x00007610ff1c7816 */ /* 0x000fe4000000001c */
[----:B------:R-:W-:Y:S02]  /*8ae0*/  PRMT R32, RZ, 0x7610, R32 ;  /* 0x00007610ff207816 */ /* 0x000fe40000000020 */
[----:B------:R-:W-:Y:S02]  /*8af0*/  PRMT R5, RZ, 0x7610, R5 ;  /* 0x00007610ff057816 */ /* 0x000fe40000000005 */
[----:B------:R-:W-:Y:S02]  /*8b00*/  PRMT R9, RZ, 0x7610, R9 ;  /* 0x00007610ff097816 */ /* 0x000fe40000000009 */
[----:B------:R-:W-:Y:S02]  /*8b10*/  PRMT R13, RZ, 0x7610, R13 ;  /* 0x00007610ff0d7816 */ /* 0x000fe4000000000d */
[----:B------:R-:W-:-:S02]  /*8b20*/  PRMT R17, RZ, 0x7610, R17 ;  /* 0x00007610ff117816 */ /* 0x000fc40000000011 */
[----:B------:R-:W-:Y:S01]  /*8b30*/  PRMT R21, RZ, 0x7610, R21 ;  /* 0x00007610ff157816 */ /* 0x000fe20000000015 */
[----:B------:R-:W2:Y:S01]  /*8b40*/  @!P3 LDG.E.U16 R4, desc[UR22][R36.64] ;  /* 0x000000162404b981 */ /* 0x000ea2000c1e1500 */
[----:B------:R-:W-:Y:S02]  /*8b50*/  PRMT R25, RZ, 0x7610, R25 ;  /* 0x00007610ff197816 */ /* 0x000fe40000000019 */
[----:B------:R-:W-:Y:S01]  /*8b60*/  PRMT R29, RZ, 0x7610, R29 ;  /* 0x00007610ff1d7816 */ /* 0x000fe2000000001d */
[----:B------:R-:W3:Y:S01]  /*8b70*/  @!P3 LDG.E.U16 R8, desc[UR22][R44.64] ;  /* 0x000000162c08b981 */ /* 0x000ee2000c1e1500 */
[----:B------:R-:W-:Y:S02]  /*8b80*/  PRMT R33, RZ, 0x7610, R33 ;  /* 0x00007610ff217816 */ /* 0x000fe40000000021 */
[----:B------:R-:W-:Y:S01]  /*8b90*/  PRMT R6, RZ, 0x7610, R6 ;  /* 0x00007610ff067816 */ /* 0x000fe20000000006 */
[----:B------:R-:W4:Y:S01]  /*8ba0*/  @!P3 LDG.E.U16 R12, desc[UR22][R52.64] ;  /* 0x00000016340cb981 */ /* 0x000f22000c1e1500 */
[----:B------:R-:W-:-:S02]  /*8bb0*/  PRMT R10, RZ, 0x7610, R10 ;  /* 0x00007610ff0a7816 */ /* 0x000fc4000000000a */
[----:B------:R-:W-:Y:S01]  /*8bc0*/  PRMT R14, RZ, 0x7610, R14 ;  /* 0x00007610ff0e7816 */ /* 0x000fe2000000000e */
[----:B------:R-:W4:Y:S01]  /*8bd0*/  @!P3 LDG.E.U16 R16, desc[UR22][R60.64] ;  /* 0x000000163c10b981 */ /* 0x000f22000c1e1500 */
[----:B------:R-:W-:Y:S02]  /*8be0*/  PRMT R18, RZ, 0x7610, R18 ;  /* 0x00007610ff127816 */ /* 0x000fe40000000012 */
[----:B------:R-:W-:Y:S01]  /*8bf0*/  PRMT R22, RZ, 0x7610, R22 ;  /* 0x00007610ff167816 */ /* 0x000fe20000000016 */
[----:B------:R-:W4:Y:S01]  /*8c00*/  @!P3 LDG.E.U16 R20, desc[UR22][R68.64] ;  /* 0x000000164414b981 */ /* 0x000f22000c1e1500 */
        /* <DEDUP_REMOVED lines=15> */
[----:B------:R-:W-:-:S03]  /*8d00*/  PRMT R35, RZ, 0x7610, R35 ;  /* 0x00007610ff237816 */ /* 0x000fc60000000023 */
[----:B------:R-:W4:Y:S04]  /*8d10*/  @!P3 LDG.E.U16 R13, desc[UR22][R54.64] ;  /* 0x00000016360db981 */ /* 0x000f28000c1e1500 */
        /* <DEDUP_REMOVED lines=20> */
[----:B------:R-:W4:Y:S01]  /*8e60*/  @!P3 LDG.E.U16 R35, desc[UR22][R98.64] ;  /* 0x000000166223b981 */ /* 0x000f22000c1e1500 */
[----:B------:R-:W-:Y:S01]  /*8e70*/  SHF.R.S32.HI R122, RZ, 0x6, R3 ;  /* 0x00000006ff7a7819 */ /* 0x000fe20000011403 */
[----:B------:R-:W-:-:S03]  /*8e80*/  IMAD.SHL.U32 R120, R3, 0x2, RZ ;  /* 0x0000000203787824 */ /* 0x000fc600078e00ff */
[----:B------:R-:W-:-:S04]  /*8e90*/  SGXT R122, R122, 0x1 ;  /* 0x000000017a7a781a */ /* 0x000fc80000000200 */
[----:B------:R-:W-:-:S04]  /*8ea0*/  LOP3.LUT R217, R122, 0x90, RZ, 0xc0, !PT ;  /* 0x000000907ad97812 */ /* 0x000fc800078ec0ff */
[----:B------:R-:W-:Y:S01]  /*8eb0*/  LOP3.LUT R217, R217, 0x7e, R120, 0x78, !PT ;  /* 0x0000007ed9d97812 */ /* 0x000fe200078e7878 */
[----:B------:R-:W-:Y:S03]  /*8ec0*/  BAR.SYNC.DEFER_BLOCKING 0x0 ;  /* 0x0000000000007b1d */ /* 0x000fe60000010000 */
[C---:B------:R-:W-:Y:S02]  /*8ed0*/  LOP3.LUT R120, R217.reuse, 0x20, RZ, 0x3c, !PT ;  /* 0x00000020d9787812 */ /* 0x040fe400078e3cff */
[----:B------:R-:W-:Y:S01]  /*8ee0*/  LOP3.LUT R219, R217, 0x40, RZ, 0x3c, !PT ;  /* 0x00000040d9db7812 */ /* 0x000fe200078e3cff */
[----:B------:R-:W-:-:S04]  /*8ef0*/  ULEA UR6, UR20, UR9, 0x3 ;  /* 0x0000000914067291 */ /* 0x000fc8000f8e18ff */
[----:B------:R-:W-:Y:S01]  /*8f00*/  UIADD3 UR6, UPT, UPT, UR6, 0x4000, URZ ;  /* 0x0000400006067890 */ /* 0x000fe2000fffe0ff */
[----:B--2---:R0:W-:Y:S04]  /*8f10*/  STS.U16 [R217+UR9+0x2000], R4 ;  /* 0x00200004d9007988 */ /* 0x0041e80008000409 */
[----:B---3--:R1:W-:Y:S04]  /*8f20*/  STS.U16 [R217+UR9+0x2400], R8 ;  /* 0x00240008d9007988 */ /* 0x0083e80008000409 */
[----:B----4-:R1:W-:Y:S01]  /*8f30*/  STS.U16 [R217+UR9+0x2800], R12 ;  /* 0x0028000cd9007988 */ /* 0x0103e20008000409 */
[----:B0-----:R-:W-:-:S03]  /*8f40*/  LOP3.LUT R4, R217, 0x60, RZ, 0x3c, !PT ;  /* 0x00000060d9047812 */ /* 0x001fc600078e3cff */
        /* <DEDUP_REMOVED lines=30> */
[----:B0-----:R-:W0:Y:S02]  /*9130*/  FENCE.VIEW.ASYNC.S ;  /* 0x00000000000073c6 */ /* 0x001e240000000000 */
[----:B0-----:R-:W-:Y:S06]  /*9140*/  BAR.SYNC.DEFER_BLOCKING 0x0 ;  /* 0x0000000000007b1d */ /* 0x001fec0000010000 */
[----:B------:R-:W-:Y:S05]  /*9150*/  @P0 BRA `(.L_x_10) ;  /* 0x0000000000540947 */ /* 0x000fea0003800000 */
[----:B------:R-:W-:Y:S02]  /*9160*/  UIADD3 UR21, UPT, UPT, UR8, 0x48, URZ ;  /* 0x0000004808157890 */ /* 0x000fe4000fffe0ff */
[----:B------:R-:W-:Y:S02]  /*9170*/  UIADD3 UR30, UPT, UPT, UR8, 0x50, URZ ;  /* 0x00000050081e7890 */ /* 0x000fe4000fffe0ff */
[----:B------:R-:W-:Y:S01]  /*9180*/  UIADD3 UR31, UPT, UPT, UR8, 0x58, URZ ;  /* 0x00000058081f7890 */ /* 0x000fe2000fffe0ff */
[----:B------:R-:W-:Y:S01]  /*9190*/  UMOV UR16, 0x0 ;  /* 0x0000000000107882 */ /* 0x000fe20000000000 */
[----:B------:R-:W-:Y:S01]  /*91a0*/  UMOV UR17, 0x8100490 ;  /* 0x0810049000117882 */ /* 0x000fe20000000000 */
[----:B------:R-:W-:Y:S01]  /*91b0*/  UMOV UR12, UR18 ;  /* 0x00000012000c7c82 */ /* 0x000fe20008000000 */
[----:B------:R-:W-:Y:S01]  /*91c0*/  UMOV UR13, 0x40004040 ;  /* 0x40004040000d7882 */ /* 0x000fe20000000000 */
[----:B------:R-:W-:Y:S01]  /*91d0*/  UMOV UR28, 0x0 ;  /* 0x00000000001c7882 */ /* 0x000fe20000000000 */
[----:B------:R-:W-:Y:S01]  /*91e0*/  UMOV UR29, 0x8100490 ;  /* 0x08100490001d7882 */ /* 0x000fe20000000000 */
[----:B------:R-:W-:Y:S01]  /*91f0*/  UMOV UR32, 0x0 ;  /* 0x0000000000207882 */ /* 0x000fe20000000000 */
[----:B------:R-:W-:Y:S01]  /*9200*/  UMOV UR33, 0x8100490 ;  /* 0x0810049000217882 */ /* 0x000fe20000000000 */
[----:B------:R-:W-:Y:S01]  /*9210*/  UMOV UR7, URZ ;  /* 0x000000ff00077c82 */ /* 0x000fe20008000000 */
[----:B------:R0:W-:Y:S01]  /*9220*/  UTCHMMA tmem[UR11], gdesc[UR12], tmem[UR8], tmem[UR16], idesc[UR17], UPT ;  /* 0x00ff100c0b0079ea */ /* 0x0001e2000b800008 */
        /* <DEDUP_REMOVED lines=8> */
.L_x_10:
[----:B------:R-:W-:Y:S01]  /*92b0*/  UIADD3 UR20, UPT, UPT, UR20, 0x1, URZ ;  /* 0x0000000114147890 */ /* 0x000fe2000fffe0ff */
[----:B------:R-:W-:Y:S01]  /*92c0*/  IMAD.WIDE R114, R118, 0x2, R114 ;  /* 0x0000000276727825 */ /* 0x000fe200078e0272 */
[----:B------:R-:W-:Y:S02]  /*92d0*/  UIADD3 UR19, UPT, UPT, UR19, -0x1, URZ ;  /* 0xffffffff13137890 */ /* 0x000fe4000fffe0ff */
[----:B------:R-:W-:Y:S01]  /*92e0*/  UISETP.GT.AND UP1, UPT, UR20, 0x1, UPT ;  /* 0x000000011400788c */ /* 0x000fe2000bf24270 */
[----:B------:R-:W-:-:S03]  /*92f0*/  VIADD R111, R111, 0xffffffc0 ;  /* 0xffffffc06f6f7836 */ /* 0x000fc60000000000 */
[----:B0-----:R-:W-:Y:S02]  /*9300*/  USEL UR4, URZ, 0x1, !UP1 ;  /* 0x00000001ff047887 */ /* 0x001fe4000c800000 */
[----:B------:R-:W-:Y:S02]  /*9310*/  USEL UR20, UR20, URZ, !UP1 ;  /* 0x000000ff14147287 */ /* 0x000fe4000c800000 */
[----:B------:R-:W-:Y:S02]  /*9320*/  UISETP.NE.U32.AND UP1, UPT, UR19, URZ, UPT ;  /* 0x000000ff1300728c */ /* 0x000fe4000bf25070 */
[----:B------:R-:W-:-:S03]  /*9330*/  ULOP3.LUT UR7, UR5, UR4, URZ, 0x3c, !UPT ;  /* 0x0000000405077292 */ /* 0x000fc6000f8e3cff */
[----:B------:R-:W-:-:S04]  /*9340*/  UMOV UR4, UR5 ;  /* 0x0000000500047c82 */ /* 0x000fc80008000000 */
[----:B------:R-:W-:Y:S01]  /*9350*/  UMOV UR5, UR7 ;  /* 0x0000000700057c82 */ /* 0x000fe20008000000 */
[----:B------:R-:W-:Y:S05]  /*9360*/  BRA.U UP1, `(.L_x_11) ;  /* 0xffffffd501947547 */ /* 0x000fea000b83ffff */
.L_x_8:
[----:B------:R-:W0:Y:S01]  /*9370*/  LDCU UR5, c[0x0][0x3a0] ;  /* 0x00007400ff0577ac */ /* 0x000e220008000800 */
[----:B------:R-:W2:Y:S01]  /*9380*/  LDCU UR7, c[0x0][0x3b4] ;  /* 0x00007680ff0777ac */ /* 0x000ea20008000800 */
[----:B------:R-:W3:Y:S01]  /*9390*/  LDCU UR11, c[0x0][0x3b8] ;  /* 0x00007700ff0b77ac */ /* 0x000ee20008000800 */
[----:B------:R-:W4:Y:S01]  /*93a0*/  LDCU.128 UR12, c[0x0][0x390] ;  /* 0x00007200ff0c77ac */ /* 0x000f220008000c00 */
[----:B0-----:R-:W-:-:S04]  /*93b0*/  UIADD3 UR5, UPT, UPT, UR5, 0x3f, URZ ;  /* 0x0000003f05057890 */ /* 0x001fc8000fffe0ff */
[----:B------:R-:W-:-:S09]  /*93c0*/  UISETP.GE.AND UP1, UPT, UR5, 0x40, UPT ;  /* 0x000000400500788c */ /* 0x000fd2000bf26270 */
[----:B--234-:R-:W-:Y:S05]  /*93d0*/  BRA.U !UP1, `(.L_x_12) ;  /* 0x0000000109107547 */ /* 0x01cfea000b800000 */
[----:B------:R-:W-:-:S06]  /*93e0*/  USHF.L.U32 UR4, UR4, 0x1f, URZ ;  /* 0x0000001f04047899 */ /* 0x000fcc00080006ff */
[----:B------:R-:W-:-:S04]  /*93f0*/  IMAD.U32 R3, RZ, RZ, UR4 ;  /* 0x00000004ff037e24 */ /* 0x000fc8000f8e00ff */
[----:B------:R-:W0:Y:S02]  /*9400*/  SYNCS.PHASECHK.TRANS64.TRYWAIT P0, [UR6], R3 ;  /* 0x00000003ff0075a7 */ /* 0x000e240008001106 */
[----:B0-----:R-:W-:Y:S05]  /*9410*/  @!P0 BRA `(.L_x_13) ;  /* 0x0000001c00e08947 */ /* 0x001fea0003800000 */
.L_x_12:
[----:B------:R-:W-:Y:S01]  /*9420*/  BAR.SYNC.DEFER_BLOCKING 0x0 ;  /* 0x0000000000007b1d */ /* 0x000fe20000010000 */
[----:B------:R-:W-:Y:S01]  /*9430*/  IMAD R69, R0, UR11, RZ ;  /* 0x0000000b00457c24 */ /* 0x000fe2000f8e02ff */
[C---:B------:R-:W-:Y:S01]  /*9440*/  ISETP.GE.AND P0, PT, R2.reuse, UR14, PT ;  /* 0x0000000e02007c0c */ /* 0x040fe2000bf06270 */
[----:B------:R-:W-:Y:S02]  /*9450*/  IMAD R3, R2, UR7, RZ ;  /* 0x0000000702037c24 */ /* 0x000fe4000f8e02ff */
[----:B------:R-:W-:Y:S02]  /*9460*/  VIADD R71, R69, UR11 ;  /* 0x0000000b45477c36 */ /* 0x000fe40008000000 */
[C---:B------:R-:W-:Y:S01]  /*9470*/  VIADD R68, R0.reuse, 0x3 ;  /* 0x0000000300447836 */ /* 0x040fe20000000000 */
[----:B------:R-:W-:Y:S01]  /*9480*/  LEA R2, P2, R3, UR12, 0x1 ;  /* 0x0000000c03027c11 */ /* 0x000fe2000f8408ff */
[----:B------:R-:W-:Y:S02]  /*9490*/  VIADD R73, R71, UR11 ;  /* 0x0000000b47497c36 */ /* 0x000fe40008000000 */
[----:B------:R-:W-:Y:S01]  /*94a0*/  VIADD R70, R0, 0x2 ;  /* 0x0000000200467836 */ /* 0x000fe20000000000 */
[----:B------:R-:W-:Y:S01]  /*94b0*/  LEA.HI.X.SX32 R3, R3, UR13, 0x1, P2 ;  /* 0x0000000d03037c11 */ /* 0x000fe200090f0eff */
[----:B------:R-:W-:Y:S01]  /*94c0*/  VIADD R75, R73, UR11 ;  /* 0x0000000b494b7c36 */ /* 0x000fe20008000000 */
[----:B------:R-:W-:Y:S01]  /*94d0*/  ISETP.LT.AND P3, PT, R68, UR15, !P0 ;  /* 0x0000000f44007c0c */ /* 0x000fe2000c761270 */
[----:B------:R-:W-:Y:S01]  /*94e0*/  VIADD R72, R0, 0x1 ;  /* 0x0000000100487836 */ /* 0x000fe20000000000 */
[----:B------:R-:W-:Y:S01]  /*94f0*/  LEA R68, P5, R71, R2, 0x1 ;  /* 0x0000000247447211 */ /* 0x000fe200078a08ff */
[----:B------:R-:W-:Y:S01]  /*9500*/  VIADD R77, R75, UR11 ;  /* 0x0000000b4b4d7c36 */ /* 0x000fe20008000000 */
[----:B------:R-:W-:Y:S01]  /*9510*/  ISETP.LT.AND P6, PT, R70, UR15, !P0 ;  /* 0x0000000f46007c0c */ /* 0x000fe2000c7c1270 */
[----:B------:R-:W-:Y:S01]  /*9520*/  VIADD R87, R0, 0x4 ;  /* 0x0000000400577836 */ /* 0x000fe20000000000 */
[----:B------:R-:W-:Y:S01]  /*9530*/  ISETP.LT.AND P4, PT, R72, UR15, !P0 ;  /* 0x0000000f48007c0c */ /* 0x000fe2000c781270 */
[----:B------:R-:W-:-:S02]  /*9540*/  VIADD R79, R77, UR11 ;  /* 0x0000000b4d4f7c36 */ /* 0x000fc40008000000 */
[----:B------:R-:W-:Y:S01]  /*9550*/  VIADD R86, R0, 0x5 ;  /* 0x0000000500567836 */ /* 0x000fe20000000000 */
[----:B------:R-:W0:Y:S02]  /*9560*/  @!P1 SYNCS.CCTL.IV [UR9+0x4000] ;  /* 0x00400000ff0099b1 */ /* 0x000e240008000009 */
[----:B0-----:R-:W-:Y:S01]  /*9570*/  BAR.SYNC.DEFER_BLOCKING 0x0 ;  /* 0x0000000000007b1d */ /* 0x001fe20000010000 */
[----:B------:R-:W-:-:S04]  /*9580*/  VIADD R81, R79, UR11 ;  /* 0x0000000b4f517c36 */ /* 0x000fc80008000000 */
[----:B------:R-:W-:Y:S01]  /*9590*/  VIADD R83, R81, UR11 ;  /* 0x0000000b51537c36 */ /* 0x000fe20008000000 */
[----:B-1----:R-:W0:Y:S03]  /*95a0*/  LDTM.x64 R4, tmem[UR10] ;  /* 0x0000000a000479ee */ /* 0x002e260008340000 */
[----:B------:R-:W-:Y:S01]  /*95b0*/  VIADD R84, R83, UR11 ;  /* 0x0000000b53547c36 */ /* 0x000fe20008000000 */
[----:B------:R-:W1:Y:S01]  /*95c0*/  @!P1 SYNCS.CCTL.IV [UR9+0x4008] ;  /* 0x00400800ff0099b1 */ /* 0x000e620008000009 */
[----:B------:R-:W-:Y:S01]  /*95d0*/  ISETP.LT.AND P1, PT, R0, UR15, !P0 ;  /* 0x0000000f00007c0c */ /* 0x000fe2000c721270 */
[----:B------:R-:W-:Y:S01]  /*95e0*/  NOP ;  /* 0x0000000000007918 */ /* 0x000fe20000000000 */
[----:B0-----:R-:W-:Y:S02]  /*95f0*/  F2FP.BF16.F32.PACK_AB R85, R5, R4 ;  /* 0x000000040555723e */ /* 0x001fe400000010ff */
[----:B------:R-:W-:-:S02]  /*9600*/  LEA R4, P2, R69, R2, 0x1 ;  /* 0x0000000245047211 */ /* 0x000fc400078408ff */
[----:B------:R-:W-:Y:S01]  /*9610*/  F2FP.BF16.F32.PACK_AB R6, R7, R6 ;  /* 0x000000060706723e */ /* 0x000fe200000010ff */
[----:B------:R-:W-:Y:S01]  /*9620*/  VIADD R7, R0, 0x7 ;  /* 0x0000000700077836 */ /* 0x000fe20000000000 */
[-C--:B------:R-:W-:Y:S02]  /*9630*/  LEA.HI.X.SX32 R5, R69, R3.reuse, 0x1, P2 ;  /* 0x0000000345057211 */ /* 0x080fe400010f0eff */
[-C--:B------:R-:W-:Y:S02]  /*9640*/  LEA R70, P2, R73, R2.reuse, 0x1 ;  /* 0x0000000249467211 */ /* 0x080fe400078408ff */
[-C--:B------:R-:W-:Y:S01]  /*9650*/  LEA.HI.X.SX32 R69, R71, R3.reuse, 0x1, P5 ;  /* 0x0000000347457211 */ /* 0x080fe200028f0eff */
[----:B------:R0:W-:Y:S01]  /*9660*/  @P1 STG.E.U16 desc[UR22][R4.64], R85 ;  /* 0x0000005504001986 */ /* 0x0001e2000c101516 */
[----:B------:R-:W-:Y:S02]  /*9670*/  LEA R72, P5, R75, R2, 0x1 ;  /* 0x000000024b487211 */ /* 0x000fe400078a08ff */
[----:B------:R-:W-:-:S02]  /*9680*/  LEA.HI.X.SX32 R71, R73, R3, 0x1, P2 ;  /* 0x0000000349477211 */ /* 0x000fc400010f0eff */
[-C--:B------:R-:W-:Y:S02]  /*9690*/  LEA R74, P2, R77, R2.reuse, 0x1 ;  /* 0x000000024d4a7211 */ /* 0x080fe400078408ff */
[-C--:B------:R-:W-:Y:S02]  /*96a0*/  LEA.HI.X.SX32 R73, R75, R3.reuse, 0x1, P5 ;  /* 0x000000034b497211 */ /* 0x080fe400028f0eff */
[-C--:B------:R-:W-:Y:S02]  /*96b0*/  LEA R76, P5, R79, R2.reuse, 0x1 ;  /* 0x000000024f4c7211 */ /* 0x080fe400078a08ff */
[-C--:B------:R-:W-:Y:S01]  /*96c0*/  LEA.HI.X.SX32 R75, R77, R3.reuse, 0x1, P2 ;  /* 0x000000034d4b7211 */ /* 0x080fe200010f0eff */
[----:B0-----:R-:W-:Y:S01]  /*96d0*/  VIADD R4, R0, 0x9 ;  /* 0x0000000900047836 */ /* 0x001fe20000000000 */
[----:B------:R-:W-:Y:S02]  /*96e0*/  LEA R78, P2, R81, R2, 0x1 ;  /* 0x00000002514e7211 */ /* 0x000fe400078408ff */
[----:B------:R-:W-:-:S02]  /*96f0*/  LEA.HI.X.SX32 R77, R79, R3, 0x1, P5 ;  /* 0x000000034f4d7211 */ /* 0x000fc400028f0eff */
[-C--:B------:R-:W-:Y:S02]  /*9700*/  LEA R80, P5, R83, R2.reuse, 0x1 ;  /* 0x0000000253507211 */ /* 0x080fe400078a08ff */
[-C--:B------:R-:W-:Y:S02]  /*9710*/  LEA.HI.X.SX32 R79, R81, R3.reuse, 0x1, P2 ;  /* 0x00000003514f7211 */ /* 0x080fe400010f0eff */
[----:B------:R-:W-:Y:S02]  /*9720*/  LEA.HI.X.SX32 R81, R83, R3, 0x1, P5 ;  /* 0x0000000353517211 */ /* 0x000fe400028f0eff */
[----:B------:R-:W-:Y:S02]  /*9730*/  ISETP.LT.AND P5, PT, R87, UR15, !P0 ;  /* 0x0000000f57007c0c */ /* 0x000fe4000c7a1270 */
[----:B------:R-:W-:Y:S02]  /*9740*/  PRMT R5, R85, 0x7632, R5 ;  /* 0x0000763255057816 */ /* 0x000fe40000000005 */
[----:B------:R-:W-:-:S02]  /*9750*/  LEA R82, P2, R84, R2, 0x1 ;  /* 0x0000000254527211 */ /* 0x000fc400078408ff */
[----:B------:R-:W-:Y:S01]  /*9760*/  F2FP.BF16.F32.PACK_AB R8, R9, R8 ;  /* 0x000000080908723e */ /* 0x000fe200000010ff */
[----:B------:R0:W-:Y:S01]  /*9770*/  @P4 STG.E.U16 desc[UR22][R68.64], R5 ;  /* 0x0000000544004986 */ /* 0x0001e2000c101516 */
[----:B------:R-:W-:Y:S02]  /*9780*/  PRMT R9, R6, 0x7632, R9 ;  /* 0x0000763206097816 */ /* 0x000fe40000000009 */
[-C--:B------:R-:W-:Y:S01]  /*9790*/  LEA.HI.X.SX32 R83, R84, R3.reuse, 0x1, P2 ;  /* 0x0000000354537211 */ /* 0x080fe200010f0eff */
[----:B------:R2:W-:Y:S01]  /*97a0*/  @P6 STG.E.U16 desc[UR22][R70.64], R6 ;  /* 0x0000000646006986 */ /* 0x0005e2000c101516 */
[----:B------:R-:W-:Y:S01]  /*97b0*/  ISETP.LT.AND P2, PT, R86, UR15, !P0 ;  /* 0x0000000f56007c0c */ /* 0x000fe2000c741270 */
[----:B------:R-:W-:Y:S01]  /*97c0*/  VIADD R86, R0, 0x6 ;  /* 0x0000000600567836 */ /* 0x000fe20000000000 */
[----:B------:R-:W-:Y:S01]  /*97d0*/  ISETP.LT.AND P4, PT, R7, UR15, !P0 ;  /* 0x0000000f07007c0c */ /* 0x000fe2000c781270 */
[----:B------:R3:W-:Y:S01]  /*97e0*/  @P3 STG.E.U16 desc[UR22][R72.64], R9 ;  /* 0x0000000948003986 */ /* 0x0007e2000c101516 */
[----:B------:R-:W-:Y:S01]  /*97f0*/  ISETP.LT.AND P3, PT, R4, UR15, !P0 ;  /* 0x0000000f04007c0c */ /* 0x000fe2000c761270 */
[----:B------:R-:W-:Y:S01]  /*9800*/  VIADD R4, R0, 0xa ;  /* 0x0000000a00047836 */ /* 0x000fe20000000000 */
[----:B------:R-:W-:Y:S01]  /*9810*/  ISETP.LT.AND P1, PT, R86, UR15, !P0 ;  /* 0x0000000f56007c0c */ /* 0x000fe2000c721270 */
[----:B------:R-:W-:Y:S01]  /*9820*/  @P5 STG.E.U16 desc[UR22][R74.64], R8 ;  /* 0x000000084a005986 */ /* 0x000fe2000c101516 */
[----:B0-----:R-:W-:Y:S01]  /*9830*/  PRMT R5, R8, 0x7632, R5 ;  /* 0x0000763208057816 */ /* 0x001fe20000000005 */
[----:B------:R-:W-:Y:S01]  /*9840*/  VIADD R7, R0, 0x8 ;  /* 0x0000000800077836 */ /* 0x000fe20000000000 */
[----:B------:R-:W-:Y:S01]  /*9850*/  ISETP.LT.AND P5, PT, R4, UR15, !P0 ;  /* 0x0000000f04007c0c */ /* 0x000fe2000c7a1270 */
[----:B------:R-:W-:Y:S01]  /*9860*/  VIADD R4, R0, 0xb ;  /* 0x0000000b00047836 */ /* 0x000fe20000000000 */
[----:B------:R-:W-:Y:S01]  /*9870*/  F2FP.BF16.F32.PACK_AB R10, R11, R10 ;  /* 0x0000000a0b0a723e */ /* 0x000fe200000010ff */
[----:B------:R0:W-:Y:S01]  /*9880*/  @P2 STG.E.U16 desc[UR22][R76.64], R5 ;  /* 0x000000054c002986 */ /* 0x0001e2000c101516 */
[----:B------:R-:W-:Y:S01]  /*9890*/  VIADD R84, R84, UR11 ;  /* 0x0000000b54547c36 */ /* 0x000fe20008000000 */
[----:B------:R-:W-:Y:S01]  /*98a0*/  ISETP.LT.AND P6, PT, R7, UR15, !P0 ;  /* 0x0000000f07007c0c */ /* 0x000fe2000c7c1270 */
[----:B--2---:R-:W-:Y:S01]  /*98b0*/  VIADD R6, R0, 0xd ;  /* 0x0000000d00067836 */ /* 0x004fe20000000000 */
[----:B------:R-:W-:Y:S01]  /*98c0*/  ISETP.LT.AND P2, PT, R4, UR15, !P0 ;  /* 0x0000000f04007c0c */ /* 0x000fe2000c741270 */
[----:B------:R-:W-:Y:S01]  /*98d0*/  VIADD R4, R0, 0xc ;  /* 0x0000000c00047836 */ /* 0x000fe20000000000 */
[----:B---3--:R-:W-:Y:S01]  /*98e0*/  PRMT R9, R10, 0x7632, R9 ;  /* 0x000076320a097816 */ /* 0x008fe20000000009 */
[----:B------:R2:W-:Y:S01]  /*98f0*/  @P1 STG.E.U16 desc[UR22][R78.64], R10 ;  /* 0x0000000a4e001986 */ /* 0x0005e2000c101516 */
[----:B------:R-:W-:Y:S01]  /*9900*/  F2FP.BF16.F32.PACK_AB R12, R13, R12 ;  /* 0x0000000c0d0c723e */ /* 0x000fe200000010ff */
[----:B------:R-:W-:Y:S01]  /*9910*/  VIADD R7, R0, 0xe ;  /* 0x0000000e00077836 */ /* 0x000fe20000000000 */
[----:B------:R-:W-:Y:S01]  /*9920*/  ISETP.LT.AND P1, PT, R4, UR15, !P0 ;  /* 0x0000000f04007c0c */ /* 0x000fe2000c721270 */
[----:B------:R3:W-:Y:S01]  /*9930*/  @P4 STG.E.U16 desc[UR22][R80.64], R9 ;  /* 0x0000000950004986 */ /* 0x0007e2000c101516 */
[----:B------:R-:W-:Y:S01]  /*9940*/  LEA R4, P4, R84, R2, 0x1 ;  /* 0x0000000254047211 */ /* 0x000fe200078808ff */
[----:B------:R-:W-:Y:S01]  /*9950*/  VIADD R11, R0, 0xf ;  /* 0x0000000f000b7836 */ /* 0x000fe20000000000 */
[----:B------:R-:W-:Y:S01]  /*9960*/  PRMT R13, R12, 0x7632, R13 ;  /* 0x000076320c0d7816 */ /* 0x000fe2000000000d */
[----:B------:R-:W-:Y:S01]  /*9970*/  @P6 STG.E.U16 desc[UR22][R82.64], R12 ;  /* 0x0000000c52006986 */ /* 0x000fe2000c101516 */
[C---:B0-----:R-:W-:Y:S01]  /*9980*/  LEA.HI.X.SX32 R5, R84.reuse, R3, 0x1, P4 ;  /* 0x0000000354057211 */ /* 0x041fe200020f0eff */
[----:B------:R-:W-:Y:S01]  /*9990*/  VIADD R84, R84, UR11 ;  /* 0x0000000b54547c36 */ /* 0x000fe20008000000 */
[----:B------:R-:W-:-:S02]  /*99a0*/  ISETP.LT.AND P4, PT, R6, UR15, !P0 ;  /* 0x0000000f06007c0c */ /* 0x000fc4000c781270 */
[----:B------:R-:W-:Y:S01]  /*99b0*/  F2FP.BF16.F32.PACK_AB R14, R15, R14 ;  /* 0x0000000e0f0e723e */ /* 0x000fe200000010ff */
[C---:B--2---:R-:W-:Y:S01]  /*99c0*/  VIADD R10, R84.reuse, UR11 ;  /* 0x0000000b540a7c36 */ /* 0x044fe20008000000 */
[CC--:B------:R-:W-:Y:S01]  /*99d0*/  LEA R6, P6, R84.reuse, R2.reuse, 0x1 ;  /* 0x0000000254067211 */ /* 0x0c0fe200078c08ff */
[----:B------:R0:W-:Y:S01]  /*99e0*/  @P3 STG.E.U16 desc[UR22][R4.64], R13 ;  /* 0x0000000d04003986 */ /* 0x0001e2000c101516 */
[----:B------:R-:W-:Y:S02]  /*99f0*/  ISETP.LT.AND P3, PT, R7, UR15, !P0 ;  /* 0x0000000f07007c0c */ /* 0x000fe4000c761270 */
[-C--:B------:R-:W-:Y:S02]  /*9a00*/  LEA.HI.X.SX32 R7, R84, R3.reuse, 0x1, P6 ;  /* 0x0000000354077211 */ /* 0x080fe400030f0eff */
[----:B------:R-:W-:Y:S02]  /*9a10*/  LEA R8, P6, R10, R2, 0x1 ;  /* 0x000000020a087211 */ /* 0x000fe400078c08ff */
[----:B------:R-:W-:Y:S01]  /*9a20*/  PRMT R15, R14, 0x7632, R15 ;  /* 0x000076320e0f7816 */ /* 0x000fe2000000000f */
[----:B------:R2:W-:Y:S01]  /*9a30*/  @P5 STG.E.U16 desc[UR22][R6.64], R14 ;  /* 0x0000000e06005986 */ /* 0x0005e2000c101516 */
[C---:B---3--:R-:W-:Y:S01]  /*9a40*/  LEA.HI.X.SX32 R9, R10.reuse, R3, 0x1, P6 ;  /* 0x000000030a097211 */ /* 0x048fe200030f0eff */
[----:B------:R-:W-:Y:S01]  /*9a50*/  VIADD R10, R10, UR11 ;  /* 0x0000000b0a0a7c36 */ /* 0x000fe20008000000 */
[----:B------:R-:W-:Y:S01]  /*9a60*/  ISETP.LT.AND P5, PT, R11, UR15, !P0 ;  /* 0x0000000f0b007c0c */ /* 0x000fe2000c7a1270 */
[----:B0-----:R-:W-:Y:S01]  /*9a70*/  VIADD R5, R0, 0x10 ;  /* 0x0000001000057836 */ /* 0x001fe20000000000 */
[----:B------:R-:W-:Y:S01]  /*9a80*/  F2FP.BF16.F32.PACK_AB R16, R17, R16 ;  /* 0x000000101110723e */ /* 0x000fe200000010ff */
[C---:B------:R-:W-:Y:S01]  /*9a90*/  VIADD R12, R10.reuse, UR11 ;  /* 0x0000000b0a0c7c36 */ /* 0x040fe20008000000 */
[----:B------:R-:W-:Y:S01]  /*9aa0*/  LEA R4, P6, R10, R2, 0x1 ;  /* 0x000000020a047211 */ /* 0x000fe200078c08ff */
[----:B------:R0:W-:Y:S01]  /*9ab0*/  @P2 STG.E.U16 desc[UR22][R8.64], R15 ;  /* 0x0000000f08002986 */ /* 0x0001e2000c101516 */
[----:B------:R-:W-:-:S02]  /*9ac0*/  ISETP.LT.AND P2, PT, R5, UR15, !P0 ;  /* 0x0000000f05007c0c */ /* 0x000fc4000c741270 */
[-C--:B------:R-:W-:Y:S01]  /*9ad0*/  LEA.HI.X.SX32 R5, R10, R3.reuse, 0x1, P6 ;  /* 0x000000030a057211 */ /* 0x080fe200030f0eff */
[----:B--2---:R-:W-:Y:S01]  /*9ae0*/  VIADD R6, R0, 0x11 ;  /* 0x0000001100067836 */ /* 0x004fe20000000000 */
[----:B------:R-:W-:Y:S01]  /*9af0*/  LEA R10, P6, R12, R2, 0x1 ;  /* 0x000000020c0a7211 */ /* 0x000fe200078c08ff */
[----:B------:R-:W-:Y:S01]  /*9b00*/  VIADD R7, R0, 0x12 ;  /* 0x0000001200077836 */ /* 0x000fe20000000000 */
[----:B------:R-:W-:Y:S01]  /*9b10*/  F2FP.BF16.F32.PACK_AB R18, R19, R18 ;  /* 0x000000121312723e */ /* 0x000fe200000010ff */
[----:B------:R2:W-:Y:S01]  /*9b20*/  @P1 STG.E.U16 desc[UR22][R4.64], R16 ;  /* 0x0000001004001986 */ /* 0x0005e2000c101516 */
[C---:B------:R-:W-:Y:S01]  /*9b30*/  LEA.HI.X.SX32 R11, R12.reuse, R3, 0x1, P6 ;  /* 0x000000030c0b7211 */ /* 0x040fe200030f0eff */
[----:B------:R-:W-:Y:S01]  /*9b40*/  VIADD R12, R12, UR11 ;  /* 0x0000000b0c0c7c36 */ /* 0x000fe20008000000 */
[----:B------:R-:W-:Y:S02]  /*9b50*/  ISETP.LT.AND P1, PT, R6, UR15, !P0 ;  /* 0x0000000f06007c0c */ /* 0x000fe4000c721270 */
[----:B0-----:R-:W-:Y:S01]  /*9b60*/  PRMT R9, R16, 0x7632, R9 ;  /* 0x0000763210097816 */ /* 0x001fe20000000009 */
[C---:B------:R-:W-:Y:S01]  /*9b70*/  VIADD R13, R12.reuse, UR11 ;  /* 0x0000000b0c0d7c36 */ /* 0x040fe20008000000 */
[----:B------:R-:W-:-:S02]  /*9b80*/  LEA R6, P6, R12, R2, 0x1 ;  /* 0x000000020c067211 */ /* 0x000fc400078c08ff */
[----:B------:R-:W-:Y:S01]  /*9b90*/  F2FP.BF16.F32.PACK_AB R20, R21, R20 ;  /* 0x000000141514723e */ /* 0x000fe200000010ff */
[----:B------:R0:W-:Y:S01]  /*9ba0*/  @P4 STG.E.U16 desc[UR22][R10.64], R9 ;  /* 0x000000090a004986 */ /* 0x0001e2000c101516 */
[----:B------:R-:W-:Y:S01]  /*9bb0*/  ISETP.LT.AND P4, PT, R7, UR15, !P0 ;  /* 0x0000000f07007c0c */ /* 0x000fe2000c781270 */
[----:B--2---:R-:W-:Y:S01]  /*9bc0*/  VIADD R4, R0, 0x13 ;  /* 0x0000001300047836 */ /* 0x004fe20000000000 */
[----:B------:R-:W-:Y:S01]  /*9bd0*/  LEA.HI.X.SX32 R7, R12, R3, 0x1, P6 ;  /* 0x000000030c077211 */ /* 0x000fe200030f0eff */
[C---:B------:R-:W-:Y:S01]  /*9be0*/  VIADD R5, R0.reuse, 0x14 ;  /* 0x0000001400057836 */ /* 0x040fe20000000000 */
[----:B------:R-:W-:Y:S01]  /*9bf0*/  LEA R8, P6, R13, R2, 0x1 ;  /* 0x000000020d087211 */ /* 0x000fe200078c08ff */
[----:B------:R-:W-:Y:S01]  /*9c00*/  VIADD R16, R0, 0x3e ;  /* 0x0000003e00107836 */ /* 0x000fe20000000000 */
[----:B------:R-:W-:Y:S01]  /*9c10*/  F2FP.BF16.F32.PACK_AB R22, R23, R22 ;  /* 0x000000161716723e */ /* 0x000fe200000010ff */
[----:B------:R2:W-:Y:S01]  /*9c20*/  @P3 STG.E.U16 desc[UR22][R6.64], R18 ;  /* 0x0000001206003986 */ /* 0x0005e2000c101516 */
[----:B------:R-:W-:-:S02]  /*9c30*/  ISETP.LT.AND P3, PT, R4, UR15, !P0 ;  /* 0x0000000f04007c0c */ /* 0x000fc4000c761270 */
[----:B------:R-:W-:Y:S02]  /*9c40*/  F2FP.BF16.F32.PACK_AB R24, R25, R24 ;  /* 0x000000181918723e */ /* 0x000fe400000010ff */
[CC--:B0-----:R-:W-:Y:S01]  /*9c50*/  LEA.HI.X.SX32 R9, R13.reuse, R3.reuse, 0x1, P6 ;  /* 0x000000030d097211 */ /* 0x0c1fe200030f0eff */
[----:B------:R-:W-:Y:S01]  /*9c60*/  VIADD R13, R13, UR11 ;  /* 0x0000000b0d0d7c36 */ /* 0x000fe20008000000 */
[----:B------:R-:W-:Y:S02]  /*9c70*/  PRMT R11, R18, 0x7632, R11 ;  /* 0x00007632120b7816 */ /* 0x000fe4000000000b */
[----:B------:R-:W-:Y:S01]  /*9c80*/  F2FP.BF16.F32.PACK_AB R26, R27, R26 ;  /* 0x0000001a1b1a723e */ /* 0x000fe200000010ff */
[C---:B------:R-:W-:Y:S01]  /*9c90*/  VIADD R12, R13.reuse, UR11 ;  /* 0x0000000b0d0c7c36 */ /* 0x040fe20008000000 */
[-C--:B------:R-:W-:Y:S01]  /*9ca0*/  LEA R4, P6, R13, R2.reuse, 0x1 ;  /* 0x000000020d047211 */ /* 0x080fe200078c08ff */
[----:B------:R0:W-:Y:S01]  /*9cb0*/  @P5 STG.E.U16 desc[UR22][R8.64], R11 ;  /* 0x0000000b08005986 */ /* 0x0001e2000c101516 */
[----:B------:R-:W-:Y:S01]  /*9cc0*/  ISETP.LT.AND P5, PT, R5, UR15, !P0 ;  /* 0x0000000f05007c0c */ /* 0x000fe2000c7a1270 */
[C---:B--2---:R-:W-:Y:S01]  /*9cd0*/  VIADD R6, R0.reuse, 0x15 ;  /* 0x0000001500067836 */ /* 0x044fe20000000000 */
[----:B------:R-:W-:Y:S01]  /*9ce0*/  LEA.HI.X.SX32 R5, R13, R3, 0x1, P6 ;  /* 0x000000030d057211 */ /* 0x000fe200030f0eff */
[----:B------:R-:W-:Y:S01]  /*9cf0*/  VIADD R7, R0, 0x16 ;  /* 0x0000001600077836 */ /* 0x000fe20000000000 */
[----:B------:R-:W-:-:S02]  /*9d00*/  LEA R10, P6, R12, R2, 0x1 ;  /* 0x000000020c0a7211 */ /* 0x000fc400078c08ff */
[----:B------:R-:W-:Y:S01]  /*9d10*/  F2FP.BF16.F32.PACK_AB R28, R29, R28 ;  /* 0x0000001c1d1c723e */ /* 0x000fe200000010ff */
[----:B------:R2:W-:Y:S01]  /*9d20*/  @P2 STG.E.U16 desc[UR22][R4.64], R20 ;  /* 0x0000001404002986 */ /* 0x0005e2000c101516 */
[----:B------:R-:W-:Y:S02]  /*9d30*/  ISETP.LT.AND P2, PT, R6, UR15, !P0 ;  /* 0x0000000f06007c0c */ /* 0x000fe4000c741270 */
        /* <DEDUP_REMOVED lines=9> */
[----:B--2---:R-:W-:Y:S01]  /*9dd0*/  VIADD R4, R0, 0x17 ;  /* 0x0000001700047836 */ /* 0x004fe20000000000 */
        /* <DEDUP_REMOVED lines=87> */
[C---:B0-----:R-:W-:Y:S01]  /*a350*/  LEA.HI.X.SX32 R11, R12.reuse, R3, 0x1, P6 ;  /* 0x000000030c0b7211 */ /* 0x041fe200030f0eff */
[----:B------:R-:W-:Y:S01]  /*a360*/  VIADD R12, R12, UR11 ;  /* 0x0000000b0c0c7c36 */ /* 0x000fe20008000000 */
[----:B------:R-:W-:-:S03]  /*a370*/  PRMT R9, R32, 0x7632, R9 ;  /* 0x0000763220097816 */ /* 0x000fc60000000009 */
[C---:B------:R-:W-:Y:S01]  /*a380*/  VIADD R13, R12.reuse, UR11 ;  /* 0x0000000b0c0d7c36 */ /* 0x040fe20008000000 */
[-C--:B------:R-:W-:Y:S01]  /*a390*/  LEA R6, P6, R12, R2.reuse, 0x1 ;  /* 0x000000020c067211 */ /* 0x080fe200078c08ff */
[----:B------:R0:W-:Y:S01]  /*a3a0*/  @P3 STG.E.U16 desc[UR22][R10.64], R9 ;  /* 0x000000090a003986 */ /* 0x0001e2000c101516 */
[----:B------:R-:W-:Y:S01]  /*a3b0*/  ISETP.LT.AND P3, PT, R7, UR15, !P0 ;  /* 0x0000000f07007c0c */ /* 0x000fe2000c761270 */
[----:B--2---:R-:W-:Y:S01]  /*a3c0*/  VIADD R4, R0, 0x23 ;  /* 0x0000002300047836 */ /* 0x004fe20000000000 */
[----:B------:R-:W-:Y:S01]  /*a3d0*/  LEA.HI.X.SX32 R7, R12, R3, 0x1, P6 ;  /* 0x000000030c077211 */ /* 0x000fe200030f0eff */
[----:B------:R-:W-:Y:S01]  /*a3e0*/  VIADD R5, R0, 0x24 ;  /* 0x0000002400057836 */ /* 0x000fe20000000000 */
[----:B------:R-:W-:-:S03]  /*a3f0*/  LEA R8, P6, R13, R2, 0x1 ;  /* 0x000000020d087211 */ /* 0x000fc600078c08ff */
[----:B------:R2:W-:Y:S01]  /*a400*/  @P5 STG.E.U16 desc[UR22][R6.64], R34 ;  /* 0x0000002206005986 */ /* 0x0005e2000c101516 */
[----:B------:R-:W-:Y:S02]  /*a410*/  ISETP.LT.AND P5, PT, R4, UR15, !P0 ;  /* 0x0000000f04007c0c */ /* 0x000fe4000c7a1270 */
[C---:B0-----:R-:W-:Y:S01]  /*a420*/  LEA.HI.X.SX32 R9, R13.reuse, R3, 0x1, P6 ;  /* 0x000000030d097211 */ /* 0x041fe200030f0eff */
[----:B------:R-:W-:Y:S01]  /*a430*/  VIADD R13, R13, UR11 ;  /* 0x0000000b0d0d7c36 */ /* 0x000fe20008000000 */
[----:B------:R-:W-:-:S03]  /*a440*/  PRMT R11, R34, 0x7632, R11 ;  /* 0x00007632220b7816 */ /* 0x000fc6000000000b */
[C---:B------:R-:W-:Y:S01]  /*a450*/  VIADD R12, R13.reuse, UR11 ;  /* 0x0000000b0d0c7c36 */ /* 0x040fe20008000000 */
[-C--:B------:R-:W-:Y:S01]  /*a460*/  LEA R4, P6, R13, R2.reuse, 0x1 ;  /* 0x000000020d047211 */ /* 0x080fe200078c08ff */
[----:B------:R0:W-:Y:S01]  /*a470*/  @P2 STG.E.U16 desc[UR22][R8.64], R11 ;  /* 0x0000000b08002986 */ /* 0x0001e2000c101516 */
[----:B------:R-:W-:Y:S01]  /*a480*/  ISETP.LT.AND P2, PT, R5, UR15, !P0 ;  /* 0x0000000f05007c0c */ /* 0x000fe2000c741270 */
[C---:B--2---:R-:W-:Y:S01]  /*a490*/  VIADD R6, R0.reuse, 0x25 ;  /* 0x0000002500067836 */ /* 0x044fe20000000000 */
        /* <DEDUP_REMOVED lines=121> */
[CC--:B0-----:R-:W-:Y:S01]  /*ac30*/  LEA.HI.X.SX32 R9, R13.reuse, R3.reuse, 0x1, P6 ;  /* 0x000000030d097211 */ /* 0x0c1fe200030f0eff */
[----:B------:R-:W-:Y:S01]  /*ac40*/  VIADD R13, R13, UR11 ;  /* 0x0000000b0d0d7c36 */ /* 0x000fe20008000000 */
[----:B------:R-:W-:Y:S02]  /*ac50*/  PRMT R11, R54, 0x7632, R11 ;  /* 0x00007632360b7816 */ /* 0x000fe4000000000b */
[----:B------:R-:W-:Y:S01]  /*ac60*/  ISETP.LT.AND P6, PT, R4, UR15, !P0 ;  /* 0x0000000f04007c0c */ /* 0x000fe2000c7c1270 */
        /* <DEDUP_REMOVED lines=8> */
[----:B------:R-:W-:Y:S01]  /*acf0*/  PRMT R7, R56, 0x7632, R7 ;  /* 0x0000763238077816 */ /* 0x000fe20000000007 */
[----:B------:R-:W-:Y:S01]  /*ad00*/  @P1 STG.E.U16 desc[UR22][R4.64], R56 ;  /* 0x0000003804001986 */ /* 0x000fe2000c101516 */
[----:B------:R-:W-:Y:S02]  /*ad10*/  ISETP.LT.AND P1, PT, R6, UR15, !P0 ;  /* 0x0000000f06007c0c */ /* 0x000fe4000c721270 */
[C---:B0-----:R-:W-:Y:S01]  /*ad20*/  LEA.HI.X.SX32 R11, R12.reuse, R3, 0x1, P5 ;  /* 0x000000030c0b7211 */ /* 0x041fe200028f0eff */
[----:B------:R-:W-:Y:S02]  /*ad30*/  VIADD R12, R12, UR11 ;  /* 0x0000000b0c0c7c36 */ /* 0x000fe40008000000 */
[----:B------:R-:W-:Y:S02]  /*ad40*/  VIADD R9, R0, 0x3a ;  /* 0x0000003a00097836 */ /* 0x000fe40000000000 */
[----:B------:R0:W-:Y:S01]  /*ad50*/  @P4 STG.E.U16 desc[UR22][R10.64], R7 ;  /* 0x000000070a004986 */ /* 0x0001e2000c101516 */
[----:B------:R-:W-:Y:S01]  /*ad60*/  LEA R6, P4, R12, R2, 0x1 ;  /* 0x000000020c067211 */ /* 0x000fe200078808ff */
[----:B------:R-:W-:Y:S01]  /*ad70*/  VIADD R8, R0, 0x3b ;  /* 0x0000003b00087836 */ /* 0x000fe20000000000 */
[----:B------:R-:W-:-:S02]  /*ad80*/  ISETP.LT.AND P5, PT, R9, UR15, !P0 ;  /* 0x0000000f09007c0c */ /* 0x000fc4000c7a1270 */
[C---:B0-----:R-:W-:Y:S01]  /*ad90*/  LEA.HI.X.SX32 R7, R12.reuse, R3, 0x1, P4 ;  /* 0x000000030c077211 */ /* 0x041fe200020f0eff */
[----:B------:R-:W-:Y:S01]  /*ada0*/  VIADD R12, R12, UR11 ;  /* 0x0000000b0c0c7c36 */ /* 0x000fe20008000000 */
[----:B------:R-:W-:Y:S01]  /*adb0*/  ISETP.LT.AND P4, PT, R8, UR15, !P0 ;  /* 0x0000000f08007c0c */ /* 0x000fe2000c781270 */
[----:B------:R-:W-:Y:S02]  /*adc0*/  VIADD R11, R0, 0x3c ;  /* 0x0000003c000b7836 */ /* 0x000fe40000000000 */
[----:B------:R0:W-:Y:S01]  /*add0*/  @P3 STG.E.U16 desc[UR22][R6.64], R58 ;  /* 0x0000003a06003986 */ /* 0x0001e2000c101516 */
[C---:B------:R-:W-:Y:S01]  /*ade0*/  LEA R4, P3, R12.reuse, R2, 0x1 ;  /* 0x000000020c047211 */ /* 0x040fe200078608ff */
[----:B------:R-:W-:-:S03]  /*adf0*/  VIADD R9, R12, UR11 ;  /* 0x0000000b0c097c36 */ /* 0x000fc60008000000 */
[----:B------:R-:W-:Y:S01]  /*ae00*/  LEA.HI.X.SX32 R5, R12, R3, 0x1, P3 ;  /* 0x000000030c057211 */ /* 0x000fe200018f0eff */
[C---:B------:R-:W-:Y:S01]  /*ae10*/  VIADD R10, R9.reuse, UR11 ;  /* 0x0000000b090a7c36 */ /* 0x040fe20008000000 */
[----:B------:R-:W-:-:S04]  /*ae20*/  LEA R8, P3, R9, R2, 0x1 ;  /* 0x0000000209087211 */ /* 0x000fc800078608ff */
[----:B------:R-:W-:Y:S02]  /*ae30*/  LEA.HI.X.SX32 R9, R9, R3, 0x1, P3 ;  /* 0x0000000309097211 */ /* 0x000fe400018f0eff */
[----:B0-----:R-:W-:Y:S02]  /*ae40*/  PRMT R7, R58, 0x7632, R7 ;  /* 0x000076323a077816 */ /* 0x001fe40000000007 */
[----:B------:R-:W-:Y:S01]  /*ae50*/  ISETP.LT.AND P3, PT, R11, UR15, !P0 ;  /* 0x0000000f0b007c0c */ /* 0x000fe2000c761270 */
[C---:B------:R-:W-:Y:S02]  /*ae60*/  VIADD R11, R10.reuse, UR11 ;  /* 0x0000000b0a0b7c36 */ /* 0x040fe40008000000 */
[----:B------:R0:W-:Y:S01]  /*ae70*/  @P6 STG.E.U16 desc[UR22][R4.64], R7 ;  /* 0x0000000704006986 */ /* 0x0001e2000c101516 */
[----:B------:R-:W-:Y:S01]  /*ae80*/  LEA R6, P6, R10, R2, 0x1 ;  /* 0x000000020a067211 */ /* 0x000fe200078c08ff */
[----:B------:R-:W-:Y:S02]  /*ae90*/  VIADD R12, R11, UR11 ;  /* 0x0000000b0b0c7c36 */ /* 0x000fe40008000000 */
[----:B------:R2:W-:Y:S01]  /*aea0*/  @P2 STG.E.U16 desc[UR22][R8.64], R60 ;  /* 0x0000003c08002986 */ /* 0x0005e2000c101516 */
[----:B------:R-:W-:Y:S01]  /*aeb0*/  ISETP.LT.AND P2, PT, R13, UR15, !P0 ;  /* 0x0000000f0d007c0c */ /* 0x000fe2000c741270 */
[----:B------:R-:W-:-:S04]  /*aec0*/  VIADD R13, R12, UR11 ;  /* 0x0000000b0c0d7c36 */ /* 0x000fc80008000000 */
[----:B------:R-:W-:Y:S01]  /*aed0*/  VIADD R14, R13, UR11 ;  /* 0x0000000b0d0e7c36 */ /* 0x000fe20008000000 */
[----:B0-----:R-:W-:Y:S02]  /*aee0*/  LEA.HI.X.SX32 R7, R10, R3, 0x1, P6 ;  /* 0x000000030a077211 */ /* 0x001fe400030f0eff */
[----:B------:R-:W-:Y:S01]  /*aef0*/  PRMT R5, R60, 0x7632, R5 ;  /* 0x000076323c057816 */ /* 0x000fe20000000005 */
[----:B------:R-:W-:Y:S01]  /*af00*/  VIADD R15, R14, UR11 ;  /* 0x0000000b0e0f7c36 */ /* 0x000fe20008000000 */
[----:B------:R-:W-:-:S03]  /*af10*/  LEA R10, P6, R11, R2, 0x1 ;  /* 0x000000020b0a7211 */ /* 0x000fc600078c08ff */
[----:B------:R0:W-:Y:S01]  /*af20*/  @P1 STG.E.U16 desc[UR22][R6.64], R5 ;  /* 0x0000000506001986 */ /* 0x0001e2000c101516 */
[-C--:B------:R-:W-:Y:S02]  /*af30*/  LEA.HI.X.SX32 R11, R11, R3.reuse, 0x1, P6 ;  /* 0x000000030b0b7211 */ /* 0x080fe400030f0eff */
[CC--:B------:R-:W-:Y:S02]  /*af40*/  LEA R4, P1, R12.reuse, R2.reuse, 0x1 ;  /* 0x000000020c047211 */ /* 0x0c0fe400078208ff */
[CC--:B--2---:R-:W-:Y:S01]  /*af50*/  LEA R8, P6, R13.reuse, R2.reuse, 0x1 ;  /* 0x000000020d087211 */ /* 0x0c4fe200078c08ff */
[----:B------:R-:W-:Y:S03]  /*af60*/  @P5 STG.E.U16 desc[UR22][R10.64], R62 ;  /* 0x0000003e0a005986 */ /* 0x000fe6000c101516 */
[-C--:B------:R-:W-:Y:S02]  /*af70*/  LEA.HI.X.SX32 R9, R13, R3.reuse, 0x1, P6 ;  /* 0x000000030d097211 */ /* 0x080fe400030f0eff */
[----:B0-----:R-:W-:Y:S01]  /*af80*/  LEA.HI.X.SX32 R5, R12, R3, 0x1, P1 ;  /* 0x000000030c057211 */ /* 0x001fe200008f0eff */
[----:B------:R-:W-:Y:S01]  /*af90*/  VIADD R7, R0, 0x3f ;  /* 0x0000003f00077836 */ /* 0x000fe20000000000 */
[----:B------:R-:W-:Y:S01]  /*afa0*/  LEA R12, P6, R14, R2, 0x1 ;  /* 0x000000020e0c7211 */ /* 0x000fe200078c08ff */
[----:B------:R-:W-:Y:S01]  /*afb0*/  VIADD R0, R15, UR11 ;  /* 0x0000000b0f007c36 */ /* 0x000fe20008000000 */
[----:B------:R-:W-:-:S02]  /*afc0*/  ISETP.LT.AND P1, PT, R16, UR15, !P0 ;  /* 0x0000000f10007c0c */ /* 0x000fc4000c721270 */
[-C--:B------:R-:W-:Y:S02]  /*afd0*/  LEA.HI.X.SX32 R13, R14, R3.reuse, 0x1, P6 ;  /* 0x000000030e0d7211 */ /* 0x080fe400030f0eff */
[-C--:B------:R-:W-:Y:S02]  /*afe0*/  LEA R6, P6, R15, R2.reuse, 0x1 ;  /* 0x000000020f067211 */ /* 0x080fe400078c08ff */
[----:B------:R-:W-:Y:S02]  /*aff0*/  ISETP.LT.AND P0, PT, R7, UR15, !P0 ;  /* 0x0000000f07007c0c */ /* 0x000fe4000c701270 */
[----:B------:R-:W-:Y:S02]  /*b000*/  LEA.HI.X.SX32 R7, R15, R3, 0x1, P6 ;  /* 0x000000030f077211 */ /* 0x000fe400030f0eff */
[----:B------:R-:W-:-:S04]  /*b010*/  LEA R2, P6, R0, R2, 0x1 ;  /* 0x0000000200027211 */ /* 0x000fc800078c08ff */
[----:B------:R-:W-:Y:S02]  /*b020*/  LEA.HI.X.SX32 R3, R0, R3, 0x1, P6 ;  /* 0x0000000300037211 */ /* 0x000fe400030f0eff */
[----:B------:R-:W-:-:S05]  /*b030*/  PRMT R0, R62, 0x7632, R0 ;  /* 0x000076323e007816 */ /* 0x000fca0000000000 */
[----:B------:R0:W-:Y:S04]  /*b040*/  @P4 STG.E.U16 desc[UR22][R4.64], R0 ;  /* 0x0000000004004986 */ /* 0x0001e8000c101516 */
[----:B------:R2:W-:Y:S01]  /*b050*/  @P3 STG.E.U16 desc[UR22][R8.64], R64 ;  /* 0x0000004008003986 */ /* 0x0005e2000c101516 */
[----:B0-----:R-:W-:Y:S02]  /*b060*/  PRMT R5, R64, 0x7632, R5 ;  /* 0x0000763240057816 */ /* 0x001fe40000000005 */
[----:B--2---:R-:W-:-:S03]  /*b070*/  PRMT R9, R66, 0x7632, R9 ;  /* 0x0000763242097816 */ /* 0x004fc60000000009 */
[----:B------:R0:W-:Y:S04]  /*b080*/  @P2 STG.E.U16 desc[UR22][R12.64], R5 ;  /* 0x000000050c002986 */ /* 0x0001e8000c101516 */
[----:B------:R0:W-:Y:S04]  /*b090*/  @P1 STG.E.U16 desc[UR22][R6.64], R66 ;  /* 0x0000004206001986 */ /* 0x0001e8000c101516 */
[----:B------:R0:W-:Y:S01]  /*b0a0*/  @P0 STG.E.U16 desc[UR22][R2.64], R9 ;  /* 0x0000000902000986 */ /* 0x0001e2000c101516 */
[----:B-1----:R-:W-:Y:S06]  /*b0b0*/  BAR.SYNC.DEFER_BLOCKING 0x0 ;  /* 0x0000000000007b1d */ /* 0x002fec0000010000 */
[----:B------:R-:W-:Y:S05]  /*b0c0*/  BRA.U UP0, `(.L_x_14) ;  /* 0x0000000100a07547 */ /* 0x000fea000b800000 */
[----:B------:R-:W1:Y:S01]  /*b0d0*/  S2UR UR5, SR_CgaCtaId ;  /* 0x00000000000579c3 */ /* 0x000e620000008800 */
[----:B------:R-:W-:Y:S01]  /*b0e0*/  NOP ;  /* 0x0000000000007918 */ /* 0x000fe20000000000 */
[----:B------:R-:W-:Y:S01]  /*b0f0*/  UMOV UR4, 0x50 ;  /* 0x0000005000047882 */ /* 0x000fe20000000000 */
[----:B------:R-:W-:Y:S02]  /*b100*/  IMAD.U32 R0, RZ, RZ, UR8 ;  /* 0x00000008ff007e24 */ /* 0x000fe4000f8e00ff */
[----:B0-----:R-:W-:Y:S02]  /*b110*/  IMAD.MOV.U32 R3, RZ, RZ, 0xf ;  /* 0x0000000fff037424 */ /* 0x001fe400078e00ff */
[----:B------:R-:W-:Y:S01]  /*b120*/  IMAD.MOV.U32 R7, RZ, RZ, 0x1 ;  /* 0x00000001ff077424 */ /* 0x000fe200078e00ff */
[----:B------:R-:W-:-:S04]  /*b130*/  LOP3.LUT R0, R0, 0xffff, RZ, 0xc0, !PT ;  /* 0x0000ffff00007812 */ /* 0x000fc800078ec0ff */
[----:B------:R-:W-:-:S05]  /*b140*/  SHF.R.U32.HI R0, RZ, 0x5, R0 ;  /* 0x00000005ff007819 */ /* 0x000fca0000011600 */
[----:B------:R-:W-:Y:S01]  /*b150*/  VIADD R2, R0, 0x10 ;  /* 0x0000001000027836 */ /* 0x000fe20000000000 */
[----:B------:R-:W-:Y:S01]  /*b160*/  SHF.L.U32 R0, R3, R0, RZ ;  /* 0x0000000003007219 */ /* 0x000fe200000006ff */
[----:B-1----:R-:W-:-:S03]  /*b170*/  ULEA UR6, UR5, UR4, 0x18 ;  /* 0x0000000405067291 */ /* 0x002fc6000f8ec0ff */
[----:B------:R-:W-:-:S04]  /*b180*/  SHF.L.U32 R3, R7, R2, RZ ;  /* 0x0000000207037219 */ /* 0x000fc800000006ff */
[----:B------:R-:W-:Y:S02]  /*b190*/  LOP3.LUT R0, R3, R0, RZ, 0xfc, !PT ;  /* 0x0000000003007212 */ /* 0x000fe400078efcff */
[----:B------:R-:W0:Y:S02]  /*b1a0*/  LDS R5, [UR6] ;  /* 0x00000006ff057984 */ /* 0x000e240008000800 */
[C---:B------:R-:W-:Y:S02]  /*b1b0*/  LOP3.LUT R2, R0.reuse, 0xffff, RZ, 0xc0, !PT ;  /* 0x0000ffff00027812 */ /* 0x040fe400078ec0ff */
[----:B0-----:R-:W-:-:S04]  /*b1c0*/  LOP3.LUT R3, R0, 0xffff, R5, 0x80, !PT ;  /* 0x0000ffff00037812 */ /* 0x001fc800078e8005 */
[----:B------:R-:W-:-:S13]  /*b1d0*/  ISETP.NE.AND P0, PT, R3, R2, PT ;  /* 0x000000020300720c */ /* 0x000fda0003f05270 */
[----:B------:R-:W-:Y:S05]  /*b1e0*/  @P0 BRA `(.L_x_15) ;  /* 0x0000000000500947 */ /* 0x000fea0003800000 */
[----:B------:R-:W-:Y:S02]  /*b1f0*/  SHF.R.U32.HI R5, RZ, 0x10, R5 ;  /* 0x00000010ff057819 */ /* 0x000fe40000011605 */
[----:B------:R-:W-:-:S04]  /*b200*/  SHF.R.U32.HI R2, RZ, 0x10, R0 ;  /* 0x00000010ff027819 */ /* 0x000fc80000011600 */
[----:B------:R-:W-:-:S04]  /*b210*/  LOP3.LUT R5, R5, R2, RZ, 0xc0, !PT ;  /* 0x0000000205057212 */ /* 0x000fc800078ec0ff */
[----:B------:R-:W-:-:S13]  /*b220*/  ISETP.NE.AND P0, PT, R5, R2, PT ;  /* 0x000000020500720c */ /* 0x000fda0003f05270 */
[----:B------:R-:W-:Y:S05]  /*b230*/  @P0 BRA `(.L_x_16) ;  /* 0x0000000000300947 */ /* 0x000fea0003800000 */
[----:B------:R-:W-:Y:S01]  /*b240*/  R2UR UR4, R0 ;  /* 0x00000000000472ca */ /* 0x000fe200000e0000 */
[----:B------:R-:W-:Y:S01]  /*b250*/  VOTEU.ANY UR5, UPT, PT ;  /* 0x0000000000057886 */ /* 0x000fe200038e0100 */
[----:B------:R-:W0:Y:S01]  /*b260*/  S2R R0, SR_LANEID ;  /* 0x0000000000007919 */ /* 0x000e220000000000 */
[----:B------:R-:W-:-:S10]  /*b270*/  UFLO.U32 UR5, UR5 ;  /* 0x00000005000572bd */ /* 0x000fd400080e0000 */
[----:B------:R-:W-:-:S06]  /*b280*/  ULOP3.LUT UR4, URZ, UR4, URZ, 0x33, !UPT ;  /* 0x00000004ff047292 */ /* 0x000fcc000f8e33ff */
[----:B------:R-:W-:-:S04]  /*b290*/  IMAD.U32 R2, RZ, RZ, UR4 ;  /* 0x00000004ff027e24 */ /* 0x000fc8000f8e00ff */
[----:B------:R-:W1:Y:S02]  /*b2a0*/  REDUX UR7, R2 ;  /* 0x00000000020773c4 */ /* 0x000e640000000000 */
[----:B------:R2:W-:Y:S01]  /*b2b0*/  UTCATOMSWS.AND URZ, UR4 ;  /* 0x0000000400ff79e3 */ /* 0x0005e20008000000 */
[----:B0-----:R-:W-:Y:S01]  /*b2c0*/  ISETP.EQ.U32.AND P0, PT, R0, UR5, PT ;  /* 0x0000000500007c0c */ /* 0x001fe2000bf02070 */
[----:B-1----:R-:W-:-:S12]  /*b2d0*/  IMAD.U32 R0, RZ, RZ, UR7 ;  /* 0x00000007ff007e24 */ /* 0x002fd8000f8e00ff */
[----:B------:R2:W-:Y:S01]  /*b2e0*/  @P0 ATOMS.AND RZ, [UR6], R0 ;  /* 0x00000000ffff098c */ /* 0x0005e2000a800006 */
[----:B------:R-:W-:Y:S05]  /*b2f0*/  BRA `(.L_x_14) ;  /* 0x0000000000147947 */ /* 0x000fea0003800000 */
.L_x_16:
[----:B------:R-:W-:-:S07]  /*b300*/  MOV R2, 0xb320 ;  /* 0x0000b32000027802 */ /* 0x000fce0000000f00 */
[----:B------:R-:W-:Y:S05]  /*b310*/  CALL.REL.NOINC `($__internal_0_$__cuda_sm10x_tcgen05_guardrail_trap_col_being_dealloced_not_returned_by_alloc) ;  /* 0x00000000002c7944 */ /* 0x000fea0003c00000 */
[----:B------:R-:W-:Y:S05]  /*b320*/  BRA `(.L_x_14) ;  /* 0x0000000000087947 */ /* 0x000fea0003800000 */
.L_x_15:
[----:B------:R-:W-:-:S07]  /*b330*/  MOV R2, 0xb350 ;  /* 0x0000b35000027802 */ /* 0x000fce0000000f00 */
[----:B------:R-:W-:Y:S05]  /*b340*/  CALL.REL.NOINC `($__internal_2_$__cuda_sm10x_tcgen05_guardrail_trap_unallocated_columns_being_dealloced) ;  /* 0x0000000000387944 */ /* 0x000fea0003c00000 */
.L_x_14:
[----:B------:R-:W-:Y:S01]  /*b350*/  NOP ;  /* 0x0000000000007918 */ /* 0x000fe20000000000 */
[----:B--2---:R-:W-:Y:S05]  /*b360*/  EXIT ;  /* 0x000000000000794d */ /* 0x004fea0003800000 */
.L_x_9:
[----:B------:R-:W0:Y:S02]  /*b370*/  SYNCS.PHASECHK.TRANS64.TRYWAIT P2, [UR6], R13 ;  /* 0x0000000dff0075a7 */ /* 0x000e240008041106 */
[----:B0-----:R-:W-:Y:S05]  /*b380*/  @!P2 BRA `(.L_x_9) ;  /* 0xfffffffc00f8a947 */ /* 0x001fea000383ffff */
[----:B------:R-:W-:Y:S05]  /*b390*/  BRA `(.L_x_17) ;  /* 0xffffffd000ac7947 */ /* 0x000fea000383ffff */
.L_x_13:
[----:B------:R-:W0:Y:S02]  /*b3a0*/  SYNCS.PHASECHK.TRANS64.TRYWAIT P0, [UR6], R3 ;  /* 0x00000003ff0075a7 */ /* 0x000e240008001106 */
[----:B0-----:R-:W-:Y:S05]  /*b3b0*/  @!P0 BRA `(.L_x_13) ;  /* 0xfffffffc00f88947 */ /* 0x001fea000383ffff */
[----:B------:R-:W-:Y:S05]  /*b3c0*/  BRA `(.L_x_12) ;  /* 0xffffffe000147947 */ /* 0x000fea000383ffff */
        .weak           $__internal_0_$__cuda_sm10x_tcgen05_guardrail_trap_col_being_dealloced_not_returned_by_alloc
        .type           $__internal_0_$__cuda_sm10x_tcgen05_guardrail_trap_col_being_dealloced_not_returned_by_alloc,@function
        .size           $__internal_0_$__cuda_sm10x_tcgen05_guardrail_trap_col_being_dealloced_not_returned_by_alloc,($__internal_1_$__cuda_sm10x_tcgen05_guardrail_trap_phase_invalid_during_alloc - $__internal_0_$__cuda_sm10x_tcgen05_guardrail_trap_col_being_dealloced_not_returned_by_alloc)
$__internal_0_$__cuda_sm10x_tcgen05_guardrail_trap_col_being_dealloced_not_returned_by_alloc:
[----:B------:R-:W-:Y:S05]  /*b3d0*/  BPT.TRAP 0x1 ;  /* 0x000000040000795c */ /* 0x000fea0000300000 */
[----:B------:R-:W-:-:S04]  /*b3e0*/  IMAD.MOV.U32 R3, RZ, RZ, 0x0 ;  /* 0x00000000ff037424 */ /* 0x000fc800078e00ff */
[----:B------:R-:W-:Y:S05]  /*b3f0*/  RET.REL.NODEC R2 `(matmul_kernel) ;  /* 0xffffff4c02007950 */ /* 0x000fea0003c3ffff */
        .weak           $__internal_1_$__cuda_sm10x_tcgen05_guardrail_trap_phase_invalid_during_alloc
        .type           $__internal_1_$__cuda_sm10x_tcgen05_guardrail_trap_phase_invalid_during_alloc,@function
        .size           $__internal_1_$__cuda_sm10x_tcgen05_guardrail_trap_phase_invalid_during_alloc,($__internal_2_$__cuda_sm10x_tcgen05_guardrail_trap_unallocated_columns_being_dealloced - $__internal_1_$__cuda_sm10x_tcgen05_guardrail_trap_phase_invalid_during_alloc)
$__internal_1_$__cuda_sm10x_tcgen05_guardrail_trap_phase_invalid_during_alloc:
[----:B------:R-:W-:Y:S05]  /*b400*/  BPT.TRAP 0x1 ;  /* 0x000000040000795c */ /* 0x000fea0000300000 */
[----:B------:R-:W-:-:S04]  /*b410*/  IMAD.MOV.U32 R5, RZ, RZ, 0x0 ;  /* 0x00000000ff057424 */ /* 0x000fc800078e00ff */
[----:B------:R-:W-:Y:S05]  /*b420*/  RET.REL.NODEC R4 `(matmul_kernel) ;  /* 0xffffff4804f47950 */ /* 0x000fea0003c3ffff */
        .weak           $__internal_2_$__cuda_sm10x_tcgen05_guardrail_trap_unallocated_columns_being_dealloced
        .type           $__internal_2_$__cuda_sm10x_tcgen05_guardrail_trap_unallocated_columns_being_dealloced,@function
        .size           $__internal_2_$__cuda_sm10x_tcgen05_guardrail_trap_unallocated_columns_being_dealloced,(.L_x_21 - $__internal_2_$__cuda_sm10x_tcgen05_guardrail_trap_unallocated_columns_being_dealloced)
$__internal_2_$__cuda_sm10x_tcgen05_guardrail_trap_unallocated_columns_being_dealloced:
[----:B------:R-:W-:Y:S05]  /*b430*/  BPT.TRAP 0x1 ;  /* 0x000000040000795c */ /* 0x000fea0000300000 */
[----:B------:R-:W-:-:S04]  /*b440*/  IMAD.MOV.U32 R3, RZ, RZ, 0x0 ;  /* 0x00000000ff037424 */ /* 0x000fc800078e00ff */
[----:B------:R-:W-:Y:S05]  /*b450*/  RET.REL.NODEC R2 `(matmul_kernel) ;  /* 0xffffff4802e87950 */ /* 0x000fea0003c3ffff */
.L_x_18:
[----:B------:R-:W-:-:S00]  /*b460*/  BRA `(.L_x_18) ;  /* 0xfffffffc00fc7947 */ /* 0x000fc0000383ffff */
[----:B------:R-:W-:-:S00]  /*b470*/  NOP ;  /* 0x0000000000007918 */ /* 0x000fc00000000000 */
        /* <DEDUP_REMOVED lines=8> */
.L_x_21:


//--------------------- .nv.shared.matmul_kernel  --------------------------
	.section	.nv.shared.matmul_kernel,"aw",@nobits
	.sectionflags	@""
	.align	16
	.zero		1024


//--------------------- .nv.shared.reserved.0     --------------------------
	.section	.nv.shared.reserved.0,"aw",@nobits
	.align	8
	.weak		__nv_reservedSMEM_offset_0_alias
	.size		__nv_reservedSMEM_offset_0_alias, 0, 64
	.other		__nv_reservedSMEM_offset_0_alias,@"STO_CUDA_RESERVED_SHARED STV_DEFAULT"
__nv_reservedSMEM_offset_0_alias:
	.zero		0
.nv.shared.reserved.0:
	.zero		64
	.weak		__nv_reservedSMEM_allocation_phase
	.type		__nv_reservedSMEM_allocation_phase,@object
	.size		__nv_reservedSMEM_allocation_phase,(.L_0 - __nv_reservedSMEM_allocation_phase)
__nv_reservedSMEM_allocation_phase:
	.zero		1
.L_0:
	.zero		7
	.weak		__nv_reservedSMEM_devtool_atexit_pc
	.type		__nv_reservedSMEM_devtool_atexit_pc,@object
	.size		__nv_reservedSMEM_devtool_atexit_pc,(__nv_reservedSMEM_allocation_mask - __nv_reservedSMEM_devtool_atexit_pc)
__nv_reservedSMEM_devtool_atexit_pc:
	.zero		8
	.weak		__nv_reservedSMEM_allocation_mask
	.type		__nv_reservedSMEM_allocation_mask,@object
	.size		__nv_reservedSMEM_allocation_mask,(.L_2 - __nv_reservedSMEM_allocation_mask)
__nv_reservedSMEM_allocation_mask:
	.zero		4
.L_2:


//--------------------- .nv.constant0.matmul_kernel --------------------------
	.section	.nv.constant0.matmul_kernel,"a",@progbits
	.sectionflags	@""
	.align	4
.nv.constant0.matmul_kernel:
	.zero		976


//--------------------- SYMBOLS --------------------------

	.type		.nv.reservedSmem.offset0,@object
	.size		.nv.reservedSmem.offset0,0x4
	.type		.nv.reservedSmem.cap,@object
	.size		.nv.reservedSmem.cap,0x4
